def attn_fwd(
    Q,
    K,
    V,
    Out,
    Lse,
    sm_scale,
    stride_qz,
    stride_qh,
    stride_qm,
    stride_qk,
    stride_kz,
    stride_kh,
    stride_kn,
    stride_kk,
    stride_vz,
    stride_vh,
    stride_vn,
    stride_vk,
    stride_oz,
    stride_oh,
    stride_om,
    stride_ok,
    seqlen_q,
    seqlen_k,
    BLOCK_M: tl.constexpr,
    BLOCK_N: tl.constexpr,
    HEAD_DIM: tl.constexpr,
    CAUSAL: tl.constexpr,
):
    start_m = tl.program_id(0)
    off_hz = tl.program_id(1)
    q_off = off_hz * stride_qh
    k_off = off_hz * stride_kh
    v_off = off_hz * stride_vh
    offs_m = start_m * BLOCK_M + tl.arange(0, BLOCK_M)
    offs_d = tl.arange(0, HEAD_DIM)
    offs_n = tl.arange(0, BLOCK_N)
    q_ptrs = Q + q_off + offs_m[:, None] * stride_qm + offs_d[None, :] * stride_qk
    k_ptrs = K + k_off + offs_d[:, None] * stride_kk + offs_n[None, :] * stride_kn
    v_ptrs = V + v_off + offs_n[:, None] * stride_vn + offs_d[None, :] * stride_vk
    m_i = tl.full([BLOCK_M], float("-inf"), dtype=tl.float32)
    l_i = tl.zeros([BLOCK_M], dtype=tl.float32) + 1.0
    acc = tl.zeros([BLOCK_M, HEAD_DIM], dtype=tl.float32)
    q = tl.load(q_ptrs)
    acc, l_i, m_i = _attn_fwd_inner(
        acc,
        l_i,
        m_i,
        q,
        k_ptrs,
        v_ptrs,
        sm_scale,
        stride_kn,
        stride_vn,
        start_m,
        seqlen_k,
        BLOCK_M,
        BLOCK_N,
        HEAD_DIM,
        CAUSAL,
    )
    acc = acc / l_i[:, None]
    lse = m_i + tl.math.log2(l_i) / 1.4426950408889634
    o_ptrs = (
        Out
        + off_hz * stride_oh
        + offs_m[:, None] * stride_om
        + offs_d[None, :] * stride_ok
    )
    tl.store(o_ptrs, acc.to(Out.dtype.element_ty))
    tl.store(Lse + off_hz * seqlen_q + offs_m, lse)

# config = {"BLOCK_M": 256, "BLOCK_N": 64, "HEAD_DIM": 64, "arch": "sm_90", "causal": true, "dtype": "fp8e4m3", "num_stages": 2, "num_warps": 16}
# arch = sm_90


// ===== COMPILED SASS (sm_90a) =====

	.target	sm_90a

	.elftype	@"ET_EXEC"


//--------------------- .note.nv.tkinfo           --------------------------
	.section	.note.nv.tkinfo,"",@"SHT_NOTE"
	.sectionflags	@"SHF_NOTE_NV_TKINFO"
	.tkinfo
        /*0018*/ 	.word	0x00000002
        /*0030*/ 	.string	""
        /*0030*/ 	.string	"ptxas"
        /*0030*/ 	.string	"Cuda compilation tools, release 13.0, V13.0.88"
        /*0030*/ 	.string	"Build cuda_13.0.r13.0/compiler.36424714_0"
        /*0030*/ 	.string	"-v  -suppress-debug-info  -lineinfo  -arch sm_90a "



//--------------------- .note.nv.cuinfo           --------------------------
	.section	.note.nv.cuinfo,"",@"SHT_NOTE"
	.sectionflags	@"SHF_NOTE_NV_CUINFO"
        /*0018*/ 	.short	0x0002
        /*001a*/ 	.short	0x005a
        /*001c*/ 	.short	0x0082
	.zero		2


//--------------------- .nv.info                  --------------------------
	.section	.nv.info,"",@"SHT_CUDA_INFO"
	.align	4


	//----- nvinfo : EIATTR_REGCOUNT
	.align		4
        /*0000*/ 	.byte	0x04, 0x2f
        /*0002*/ 	.short	(.L_2 - .L_1)
	.align		4
.L_1:
        /*0004*/ 	.word	index@(attn_fwd)
        /*0008*/ 	.word	0x00000080


	//----- nvinfo : EIATTR_FRAME_SIZE
	.align		4
.L_2:
        /*000c*/ 	.byte	0x04, 0x11
        /*000e*/ 	.short	(.L_4 - .L_3)
	.align		4
.L_3:
        /*0010*/ 	.word	index@(attn_fwd)
        /*0014*/ 	.word	0x00000000


	//----- nvinfo : EIATTR_MIN_STACK_SIZE
	.align		4
.L_4:
        /*0018*/ 	.byte	0x04, 0x12
        /*001a*/ 	.short	(.L_6 - .L_5)
	.align		4
.L_5:
        /*001c*/ 	.word	index@(attn_fwd)
        /*0020*/ 	.word	0x00000000
.L_6:


//--------------------- .nv.compat                --------------------------
	.section	.nv.compat,"",@"SHT_CUDA_COMPAT_INFO"
	.align	4
        /*0000*/ 	.byte	0x02, 0x09, 0x01, 0x00, 0x02, 0x02, 0x04, 0x00, 0x02, 0x05, 0x05, 0x00, 0x03, 0x07, 0x01, 0x01
        /*0010*/ 	.byte	0x02, 0x03, 0x00, 0x00, 0x02, 0x06, 0x01, 0x00, 0x04, 0x0b, 0x08, 0x00, 0x00, 0x00, 0x00, 0x00
        /*0020*/ 	.byte	0x00, 0x00, 0x00, 0x00


//--------------------- .nv.info.attn_fwd         --------------------------
	.section	.nv.info.attn_fwd,"",@"SHT_CUDA_INFO"
	.sectionflags	@""
	.align	4


	//----- nvinfo : EIATTR_CUDA_API_VERSION
	.align		4
        /*0000*/ 	.byte	0x04, 0x37
        /*0002*/ 	.short	(.L_8 - .L_7)
.L_7:
        /*0004*/ 	.word	0x00000082


	//----- nvinfo : EIATTR_KPARAM_INFO
	.align		4
.L_8:
        /*0008*/ 	.byte	0x04, 0x17
        /*000a*/ 	.short	(.L_10 - .L_9)
.L_9:
        /*000c*/ 	.word	0x00000000
        /*0010*/ 	.short	0x0019
        /*0012*/ 	.short	0x0080
        /*0014*/ 	.byte	0x00, 0xf4, 0x21, 0x00


	//----- nvinfo : EIATTR_KPARAM_INFO
	.align		4
.L_10:
        /*0018*/ 	.byte	0x04, 0x17
        /*001a*/ 	.short	(.L_12 - .L_11)
.L_11:
        /*001c*/ 	.word	0x00000000
        /*0020*/ 	.short	0x0018
        /*0022*/ 	.short	0x0078
        /*0024*/ 	.byte	0x00, 0xf4, 0x21, 0x00


	//----- nvinfo : EIATTR_KPARAM_INFO
	.align		4
.L_12:
        /*0028*/ 	.byte	0x04, 0x17
        /*002a*/ 	.short	(.L_14 - .L_13)
.L_13:
        /*002c*/ 	.word	0x00000000
        /*0030*/ 	.short	0x0017
        /*0032*/ 	.short	0x0070
        /*0034*/ 	.byte	0x00, 0xf0, 0x11, 0x00


	//----- nvinfo : EIATTR_KPARAM_INFO
	.align		4
.L_14:
        /*0038*/ 	.byte	0x04, 0x17
        /*003a*/ 	.short	(.L_16 - .L_15)
.L_15:
        /*003c*/ 	.word	0x00000000
        /*0040*/ 	.short	0x0016
        /*0042*/ 	.short	0x006c
        /*0044*/ 	.byte	0x00, 0xf0, 0x11, 0x00


	//----- nvinfo : EIATTR_KPARAM_INFO
	.align		4
.L_16:
        /*0048*/ 	.byte	0x04, 0x17
        /*004a*/ 	.short	(.L_18 - .L_17)
.L_17:
        /*004c*/ 	.word	0x00000000
        /*0050*/ 	.short	0x0015
        /*0052*/ 	.short	0x0068
        /*0054*/ 	.byte	0x00, 0xf0, 0x11, 0x00


	//----- nvinfo : EIATTR_KPARAM_INFO
	.align		4
.L_18:
        /*0058*/ 	.byte	0x04, 0x17
        /*005a*/ 	.short	(.L_20 - .L_19)
.L_19:
        /*005c*/ 	.word	0x00000000
        /*0060*/ 	.short	0x0014
        /*0062*/ 	.short	0x0064
        /*0064*/ 	.byte	0x00, 0xf0, 0x11, 0x00


	//----- nvinfo : EIATTR_KPARAM_INFO
	.align		4
.L_20:
        /*0068*/ 	.byte	0x04, 0x17
        /*006a*/ 	.short	(.L_22 - .L_21)
.L_21:
        /*006c*/ 	.word	0x00000000
        /*0070*/ 	.short	0x0013
        /*0072*/ 	.short	0x0060
        /*0074*/ 	.byte	0x00, 0xf0, 0x11, 0x00


	//----- nvinfo : EIATTR_KPARAM_INFO
	.align		4
.L_22:
        /*0078*/ 	.byte	0x04, 0x17
        /*007a*/ 	.short	(.L_24 - .L_23)
.L_23:
        /*007c*/ 	.word	0x00000000
        /*0080*/ 	.short	0x0012
        /*0082*/ 	.short	0x005c
        /*0084*/ 	.byte	0x00, 0xf0, 0x11, 0x00


	//----- nvinfo : EIATTR_KPARAM_INFO
	.align		4
.L_24:
        /*0088*/ 	.byte	0x04, 0x17
        /*008a*/ 	.short	(.L_26 - .L_25)
.L_25:
        /*008c*/ 	.word	0x00000000
        /*0090*/ 	.short	0x0011
        /*0092*/ 	.short	0x0058
        /*0094*/ 	.byte	0x00, 0xf0, 0x11, 0x00


	//----- nvinfo : EIATTR_KPARAM_INFO
	.align		4
.L_26:
        /*0098*/ 	.byte	0x04, 0x17
        /*009a*/ 	.short	(.L_28 - .L_27)
.L_27:
        /*009c*/ 	.word	0x00000000
        /*00a0*/ 	.short	0x0010
        /*00a2*/ 	.short	0x0054
        /*00a4*/ 	.byte	0x00, 0xf0, 0x11, 0x00


	//----- nvinfo : EIATTR_KPARAM_INFO
	.align		4
.L_28:
        /*00a8*/ 	.byte	0x04, 0x17
        /*00aa*/ 	.short	(.L_30 - .L_29)
.L_29:
        /*00ac*/ 	.word	0x00000000
        /*00b0*/ 	.short	0x000f
        /*00b2*/ 	.short	0x0050
        /*00b4*/ 	.byte	0x00, 0xf0, 0x11, 0x00


	//----- nvinfo : EIATTR_KPARAM_INFO
	.align		4
.L_30:
        /*00b8*/ 	.byte	0x04, 0x17
        /*00ba*/ 	.short	(.L_32 - .L_31)
.L_31:
        /*00bc*/ 	.word	0x00000000
        /*00c0*/ 	.short	0x000e
        /*00c2*/ 	.short	0x004c
        /*00c4*/ 	.byte	0x00, 0xf0, 0x11, 0x00


	//----- nvinfo : EIATTR_KPARAM_INFO
	.align		4
.L_32:
        /*00c8*/ 	.byte	0x04, 0x17
        /*00ca*/ 	.short	(.L_34 - .L_33)
.L_33:
        /*00cc*/ 	.word	0x00000000
        /*00d0*/ 	.short	0x000d
        /*00d2*/ 	.short	0x0048
        /*00d4*/ 	.byte	0x00, 0xf0, 0x11, 0x00


	//----- nvinfo : EIATTR_KPARAM_INFO
	.align		4
.L_34:
        /*00d8*/ 	.byte	0x04, 0x17
        /*00da*/ 	.short	(.L_36 - .L_35)
.L_35:
        /*00dc*/ 	.word	0x00000000
        /*00e0*/ 	.short	0x000c
        /*00e2*/ 	.short	0x0044
        /*00e4*/ 	.byte	0x00, 0xf0, 0x11, 0x00


	//----- nvinfo : EIATTR_KPARAM_INFO
	.align		4
.L_36:
        /*00e8*/ 	.byte	0x04, 0x17
        /*00ea*/ 	.short	(.L_38 - .L_37)
.L_37:
        /*00ec*/ 	.word	0x00000000
        /*00f0*/ 	.short	0x000b
        /*00f2*/ 	.short	0x0040
        /*00f4*/ 	.byte	0x00, 0xf0, 0x11, 0x00


	//----- nvinfo : EIATTR_KPARAM_INFO
	.align		4
.L_38:
        /*00f8*/ 	.byte	0x04, 0x17
        /*00fa*/ 	.short	(.L_40 - .L_39)
.L_39:
        /*00fc*/ 	.word	0x00000000
        /*0100*/ 	.short	0x000a
        /*0102*/ 	.short	0x003c
        /*0104*/ 	.byte	0x00, 0xf0, 0x11, 0x00


	//----- nvinfo : EIATTR_KPARAM_INFO
	.align		4
.L_40:
        /*0108*/ 	.byte	0x04, 0x17
        /*010a*/ 	.short	(.L_42 - .L_41)
.L_41:
        /*010c*/ 	.word	0x00000000
        /*0110*/ 	.short	0x0009
        /*0112*/ 	.short	0x0038
        /*0114*/ 	.byte	0x00, 0xf0, 0x11, 0x00


	//----- nvinfo : EIATTR_KPARAM_INFO
	.align		4
.L_42:
        /*0118*/ 	.byte	0x04, 0x17
        /*011a*/ 	.short	(.L_44 - .L_43)
.L_43:
        /*011c*/ 	.word	0x00000000
        /*0120*/ 	.short	0x0008
        /*0122*/ 	.short	0x0034
        /*0124*/ 	.byte	0x00, 0xf0, 0x11, 0x00


	//----- nvinfo : EIATTR_KPARAM_INFO
	.align		4
.L_44:
        /*0128*/ 	.byte	0x04, 0x17
        /*012a*/ 	.short	(.L_46 - .L_45)
.L_45:
        /*012c*/ 	.word	0x00000000
        /*0130*/ 	.short	0x0007
        /*0132*/ 	.short	0x0030
        /*0134*/ 	.byte	0x00, 0xf0, 0x11, 0x00


	//----- nvinfo : EIATTR_KPARAM_INFO
	.align		4
.L_46:
        /*0138*/ 	.byte	0x04, 0x17
        /*013a*/ 	.short	(.L_48 - .L_47)
.L_47:
        /*013c*/ 	.word	0x00000000
        /*0140*/ 	.short	0x0006
        /*0142*/ 	.short	0x002c
        /*0144*/ 	.byte	0x00, 0xf0, 0x11, 0x00


	//----- nvinfo : EIATTR_KPARAM_INFO
	.align		4
.L_48:
        /*0148*/ 	.byte	0x04, 0x17
        /*014a*/ 	.short	(.L_50 - .L_49)
.L_49:
        /*014c*/ 	.word	0x00000000
        /*0150*/ 	.short	0x0005
        /*0152*/ 	.short	0x0028
        /*0154*/ 	.byte	0x00, 0xf0, 0x11, 0x00


	//----- nvinfo : EIATTR_KPARAM_INFO
	.align		4
.L_50:
        /*0158*/ 	.byte	0x04, 0x17
        /*015a*/ 	.short	(.L_52 - .L_51)
.L_51:
        /*015c*/ 	.word	0x00000000
        /*0160*/ 	.short	0x0004
        /*0162*/ 	.short	0x0020
        /*0164*/ 	.byte	0x00, 0xf4, 0x21, 0x00


	//----- nvinfo : EIATTR_KPARAM_INFO
	.align		4
.L_52:
        /*0168*/ 	.byte	0x04, 0x17
        /*016a*/ 	.short	(.L_54 - .L_53)
.L_53:
        /*016c*/ 	.word	0x00000000
        /*0170*/ 	.short	0x0003
        /*0172*/ 	.short	0x0018
        /*0174*/ 	.byte	0x00, 0xf4, 0x21, 0x00


	//----- nvinfo : EIATTR_KPARAM_INFO
	.align		4
.L_54:
        /*0178*/ 	.byte	0x04, 0x17
        /*017a*/ 	.short	(.L_56 - .L_55)
.L_55:
        /*017c*/ 	.word	0x00000000
        /*0180*/ 	.short	0x0002
        /*0182*/ 	.short	0x0010
        /*0184*/ 	.byte	0x00, 0xf4, 0x21, 0x00


	//----- nvinfo : EIATTR_KPARAM_INFO
	.align		4
.L_56:
        /*0188*/ 	.byte	0x04, 0x17
        /*018a*/ 	.short	(.L_58 - .L_57)
.L_57:
        /*018c*/ 	.word	0x00000000
        /*0190*/ 	.short	0x0001
        /*0192*/ 	.short	0x0008
        /*0194*/ 	.byte	0x00, 0xf4, 0x21, 0x00


	//----- nvinfo : EIATTR_KPARAM_INFO
	.align		4
.L_58:
        /*0198*/ 	.byte	0x04, 0x17
        /*019a*/ 	.short	(.L_60 - .L_59)
.L_59:
        /*019c*/ 	.word	0x00000000
        /*01a0*/ 	.short	0x0000
        /*01a2*/ 	.short	0x0000
        /*01a4*/ 	.byte	0x00, 0xf4, 0x21, 0x00


	//----- nvinfo : EIATTR_SPARSE_MMA_MASK
	.align		4
.L_60:
        /*01a8*/ 	.byte	0x03, 0x50
        /*01aa*/ 	.short	0x0000


	//----- nvinfo : EIATTR_MAXREG_COUNT
	.align		4
        /*01ac*/ 	.byte	0x03, 0x1b
        /*01ae*/ 	.short	0x0080


	//----- nvinfo : EIATTR_NUM_BARRIERS
	.align		4
        /*01b0*/ 	.byte	0x02, 0x4c
        /*01b2*/ 	.byte	0x01
	.zero		1


	//----- nvinfo : EIATTR_MERCURY_ISA_VERSION
	.align		4
        /*01b4*/ 	.byte	0x03, 0x5f
        /*01b6*/ 	.short	0x0101


	//----- nvinfo : EIATTR_COOP_GROUP_MASK_REGIDS
	.align		4
        /*01b8*/ 	.byte	0x04, 0x29
        /*01ba*/ 	.short	(.L_62 - .L_61)


	//   ....[0]....
.L_61:
        /*01bc*/ 	.word	0xffffffff


	//   ....[1]....
        /*01c0*/ 	.word	0xffffffff


	//   ....[2]....
        /*01c4*/ 	.word	0xffffffff


	//   ....[3]....
        /*01c8*/ 	.word	0xffffffff


	//   ....[4]....
        /*01cc*/ 	.word	0xffffffff


	//   ....[5]....
        /*01d0*/ 	.word	0xffffffff


	//   ....[6]....
        /*01d4*/ 	.word	0xffffffff


	//   ....[7]....
        /*01d8*/ 	.word	0xffffffff


	//   ....[8]....
        /*01dc*/ 	.word	0xffffffff


	//   ....[9]....
        /*01e0*/ 	.word	0xffffffff


	//   ....[10]....
        /*01e4*/ 	.word	0xffffffff


	//   ....[11]....
        /*01e8*/ 	.word	0xffffffff


	//   ....[12]....
        /*01ec*/ 	.word	0xffffffff


	//   ....[13]....
        /*01f0*/ 	.word	0xffffffff


	//   ....[14]....
        /*01f4*/ 	.word	0xffffffff


	//   ....[15]....
        /*01f8*/ 	.word	0xffffffff


	//----- nvinfo : EIATTR_COOP_GROUP_INSTR_OFFSETS
	.align		4
.L_62:
        /*01fc*/ 	.byte	0x04, 0x28
        /*01fe*/ 	.short	(.L_64 - .L_63)


	//   ....[0]....
.L_63:
        /*0200*/ 	.word	0x00002470


	//   ....[1]....
        /*0204*/ 	.word	0x00002550


	//   ....[2]....
        /*0208*/ 	.word	0x00002790


	//   ....[3]....
        /*020c*/ 	.word	0x000027e0


	//   ....[4]....
        /*0210*/ 	.word	0x00002f80


	//   ....[5]....
        /*0214*/ 	.word	0x00002fb0


	//   ....[6]....
        /*0218*/ 	.word	0x00002fe0


	//   ....[7]....
        /*021c*/ 	.word	0x00002ff0


	//   ....[8]....
        /*0220*/ 	.word	0x00003010


	//   ....[9]....
        /*0224*/ 	.word	0x00003020


	//   ....[10]....
        /*0228*/ 	.word	0x00003040


	//   ....[11]....
        /*022c*/ 	.word	0x00003050


	//   ....[12]....
        /*0230*/ 	.word	0x00003530


	//   ....[13]....
        /*0234*/ 	.word	0x00003540


	//   ....[14]....
        /*0238*/ 	.word	0x00003590


	//   ....[15]....
        /*023c*/ 	.word	0x000035b0


	//----- nvinfo : EIATTR_EXIT_INSTR_OFFSETS
	.align		4
.L_64:
        /*0240*/ 	.byte	0x04, 0x1c
        /*0242*/ 	.short	(.L_66 - .L_65)


	//   ....[0]....
.L_65:
        /*0244*/ 	.word	0x00005690


	//   ....[1]....
        /*0248*/ 	.word	0x000056c0


	//----- nvinfo : EIATTR_REQNTID
	.align		4
.L_66:
        /*024c*/ 	.byte	0x04, 0x10
        /*024e*/ 	.short	(.L_68 - .L_67)
.L_67:
        /*0250*/ 	.word	0x00000200
        /*0254*/ 	.word	0x00000001
        /*0258*/ 	.word	0x00000001


	//----- nvinfo : EIATTR_CBANK_PARAM_SIZE
	.align		4
.L_68:
        /*025c*/ 	.byte	0x03, 0x19
        /*025e*/ 	.short	0x0088


	//----- nvinfo : EIATTR_PARAM_CBANK
	.align		4
        /*0260*/ 	.byte	0x04, 0x0a
        /*0262*/ 	.short	(.L_70 - .L_69)
	.align		4
.L_69:
        /*0264*/ 	.word	index@(.nv.constant0.attn_fwd)
        /*0268*/ 	.short	0x0210
        /*026a*/ 	.short	0x0088


	//----- nvinfo : EIATTR_SW_WAR
	.align		4
.L_70:
        /*026c*/ 	.byte	0x04, 0x36
        /*026e*/ 	.short	(.L_72 - .L_71)
.L_71:
        /*0270*/ 	.word	0x00000008
.L_72:


//--------------------- .nv.callgraph             --------------------------
	.section	.nv.callgraph,"",@"SHT_CUDA_CALLGRAPH"
	.align	4
	.sectionentsize	8
	.align		4
        /*0000*/ 	.word	0x00000000
	.align		4
        /*0004*/ 	.word	0xffffffff
	.align		4
        /*0008*/ 	.word	0x00000000
	.align		4
        /*000c*/ 	.word	0xfffffffe
	.align		4
        /*0010*/ 	.word	0x00000000
	.align		4
        /*0014*/ 	.word	0xfffffffd
	.align		4
        /*0018*/ 	.word	0x00000000
	.align		4
        /*001c*/ 	.word	0xfffffffc


//--------------------- .nv.constant4             --------------------------
	.section	.nv.constant4,"a",@progbits
	.align	8
	.align		8
.nv.constant4:
        /*0000*/ 	.dword	_$_str


//--------------------- .text.attn_fwd            --------------------------
	.section	.text.attn_fwd,"ax",@progbits
	.align	128
        .global         attn_fwd
        .type           attn_fwd,@function
        .size           attn_fwd,(.L_x_3 - attn_fwd)
        .other          attn_fwd,@"STO_CUDA_ENTRY STV_DEFAULT"
attn_fwd:
.text.attn_fwd:
[----:B------:R-:W0:Y:S01]  /*0000*/  LDC R1, c[0x0][0x28] ;  /* 0x00000a00ff017b82 */ /* 0x000e220000000800 */
[----:B------:R-:W1:Y:S07]  /*0010*/  S2R R0, SR_CTAID.X ;  /* 0x0000000000007919 */ /* 0x000e6e0000002500 */
[----:B------:R-:W2:Y:S01]  /*0020*/  S2UR UR14, SR_CTAID.Y ;  /* 0x00000000000e79c3 */ /* 0x000ea20000002600 */
[----:B------:R-:W-:Y:S01]  /*0030*/  ULDC.64 UR4, c[0x0][0x240] ;  /* 0x0000900000047ab9 */ /* 0x000fe20000000a00 */
[----:B------:R-:W-:Y:S01]  /*0040*/  ULDC.64 UR18, c[0x0][0x208] ;  /* 0x0000820000127ab9 */ /* 0x000fe20000000a00 */
[----:B------:R-:W1:Y:S05]  /*0050*/  S2R R125, SR_TID.X ;  /* 0x00000000007d7919 */ /* 0x000e6a0000002100 */
[----:B------:R-:W3:Y:S08]  /*0060*/  LDC.64 R4, c[0x0][0x210] ;  /* 0x00008400ff047b82 */ /* 0x000ef00000000a00 */
[----:B------:R-:W4:Y:S01]  /*0070*/  LDC R7, c[0x0][0x248] ;  /* 0x00009200ff077b82 */ /* 0x000f220000000800 */
[----:B--2---:R-:W-:Y:S01]  /*0080*/  UIMAD UR4, UR14, UR4, URZ ;  /* 0x000000040e0472a4 */ /* 0x004fe2000f8e023f */
[----:B-1----:R-:W-:-:S02]  /*0090*/  PRMT R2, R125, 0x6540, R0 ;  /* 0x000065407d027816 */ /* 0x002fc40000000000 */
[----:B------:R-:W-:-:S03]  /*00a0*/  LEA.HI R6, R125, 0x2, RZ, 0x18 ;  /* 0x000000027d067811 */ /* 0x000fc600078fc0ff */
[----:B------:R-:W-:Y:S01]  /*00b0*/  IMAD R3, R2, UR5, RZ ;  /* 0x0000000502037c24 */ /* 0x000fe2000f8e02ff */
[----:B------:R-:W-:Y:S01]  /*00c0*/  SHF.R.U32.HI R2, RZ, 0x8, R125 ;  /* 0x00000008ff027819 */ /* 0x000fe2000001167d */
[----:B------:R-:W-:-:S03]  /*00d0*/  USHF.R.S32.HI UR5, URZ, 0x1f, UR4 ;  /* 0x0000001f3f057899 */ /* 0x000fc60008011404 */
[----:B---3--:R-:W-:Y:S02]  /*00e0*/  IADD3 R4, P0, P1, R3, UR4, R4 ;  /* 0x0000000403047c10 */ /* 0x008fe4000f91e004 */
[----:B------:R-:W-:Y:S02]  /*00f0*/  SHF.R.S32.HI R8, RZ, 0x1f, R3 ;  /* 0x0000001fff087819 */ /* 0x000fe40000011403 */
[----:B------:R-:W-:Y:S02]  /*0100*/  SGXT.U32 R2, R2, 0x1 ;  /* 0x000000010202781a */ /* 0x000fe40000000000 */
[----:B------:R-:W-:Y:S01]  /*0110*/  IADD3.X R3, R8, UR5, R5, P0, P1 ;  /* 0x0000000508037c10 */ /* 0x000fe200087e2405 */
[-C--:B----4-:R-:W-:Y:S01]  /*0120*/  IMAD R5, R6, R7.reuse, RZ ;  /* 0x0000000706057224 */ /* 0x090fe200078e02ff */
[C---:B------:R-:W-:Y:S01]  /*0130*/  LEA.HI R8, R125.reuse, 0x6, RZ, 0x18 ;  /* 0x000000067d087811 */ /* 0x040fe200078fc0ff */
[----:B------:R-:W-:Y:S01]  /*0140*/  IMAD R28, R2, R7, RZ ;  /* 0x00000007021c7224 */ /* 0x000fe200078e02ff */
[----:B------:R-:W-:-:S02]  /*0150*/  LEA.HI R6, R125, 0xa, RZ, 0x18 ;  /* 0x0000000a7d067811 */ /* 0x000fc400078fc0ff */
[----:B------:R-:W-:Y:S01]  /*0160*/  LEA.HI R22, R125, 0x16, RZ, 0x18 ;  /* 0x000000167d167811 */ /* 0x000fe200078fc0ff */
[-C--:B------:R-:W-:Y:S01]  /*0170*/  IMAD R9, R8, R7.reuse, RZ ;  /* 0x0000000708097224 */ /* 0x080fe200078e02ff */
[-C--:B------:R-:W-:Y:S01]  /*0180*/  IADD3 R10, P0, R28, R4.reuse, RZ ;  /* 0x000000041c0a7210 */ /* 0x080fe20007f1e0ff */
[-C--:B------:R-:W-:Y:S01]  /*0190*/  IMAD R17, R6, R7.reuse, RZ ;  /* 0x0000000706117224 */ /* 0x080fe200078e02ff */
[-C--:B------:R-:W-:Y:S02]  /*01a0*/  IADD3 R12, P1, R5, R4.reuse, RZ ;  /* 0x00000004050c7210 */ /* 0x080fe40007f3e0ff */
[----:B------:R-:W-:Y:S01]  /*01b0*/  LEA.HI R8, R125, 0xe, RZ, 0x18 ;  /* 0x0000000e7d087811 */ /* 0x000fe200078fc0ff */
[----:B------:R-:W-:Y:S01]  /*01c0*/  IMAD R23, R22, R7, RZ ;  /* 0x0000000716177224 */ /* 0x000fe200078e02ff */
[-C--:B------:R-:W-:Y:S02]  /*01d0*/  LEA.HI.X.SX32 R11, R28, R3.reuse, 0x1, P0 ;  /* 0x000000031c0b7211 */ /* 0x080fe400000f0eff */
[----:B------:R-:W-:Y:S01]  /*01e0*/  LEA.HI.X.SX32 R13, R5, R3, 0x1, P1 ;  /* 0x00000003050d7211 */ /* 0x000fe200008f0eff */
[----:B------:R-:W-:Y:S01]  /*01f0*/  IMAD R19, R8, R7, RZ ;  /* 0x0000000708137224 */ /* 0x000fe200078e02ff */
[-C--:B------:R-:W-:Y:S01]  /*0200*/  IADD3 R14, P0, R9, R4.reuse, RZ ;  /* 0x00000004090e7210 */ /* 0x080fe20007f1e0ff */
[----:B------:R1:W2:Y:S01]  /*0210*/  LDG.E.U8 R5, desc[UR18][R10.64] ;  /* 0x000000120a057981 */ /* 0x0002a2000c1e1100 */
[----:B------:R-:W-:-:S02]  /*0220*/  IADD3 R16, P1, R17, R4, RZ ;  /* 0x0000000411107210 */ /* 0x000fc40007f3e0ff */
[C---:B------:R-:W-:Y:S01]  /*0230*/  LEA.HI R20, R125.reuse, 0x12, RZ, 0x18 ;  /* 0x000000127d147811 */ /* 0x040fe200078fc0ff */
[----:B------:R3:W4:Y:S01]  /*0240*/  LDG.E.U8 R6, desc[UR18][R12.64] ;  /* 0x000000120c067981 */ /* 0x000722000c1e1100 */
[----:B------:R-:W-:Y:S02]  /*0250*/  LEA.HI R22, R125, 0x1e, RZ, 0x18 ;  /* 0x0000001e7d167811 */ /* 0x000fe400078fc0ff */
[-C--:B------:R-:W-:Y:S02]  /*0260*/  LEA.HI.X.SX32 R15, R9, R3.reuse, 0x1, P0 ;  /* 0x00000003090f7211 */ /* 0x080fe400000f0eff */
[----:B------:R-:W-:Y:S01]  /*0270*/  LEA.HI.X.SX32 R17, R17, R3, 0x1, P1 ;  /* 0x0000000311117211 */ /* 0x000fe200008f0eff */
[-C--:B-1----:R-:W-:Y:S01]  /*0280*/  IMAD R11, R20, R7.reuse, RZ ;  /* 0x00000007140b7224 */ /* 0x082fe200078e02ff */
[-C--:B------:R-:W-:Y:S01]  /*0290*/  IADD3 R18, P0, R19, R4.reuse, RZ ;  /* 0x0000000413127210 */ /* 0x080fe20007f1e0ff */
[----:B------:R-:W-:Y:S01]  /*02a0*/  IMAD R22, R22, R7, RZ ;  /* 0x0000000716167224 */ /* 0x000fe200078e02ff */
[----:B------:R-:W-:Y:S01]  /*02b0*/  LEA.HI R24, R125, 0x1a, RZ, 0x18 ;  /* 0x0000001a7d187811 */ /* 0x000fe200078fc0ff */
[----:B------:R1:W5:Y:S01]  /*02c0*/  LDG.E.U8 R8, desc[UR18][R14.64] ;  /* 0x000000120e087981 */ /* 0x000362000c1e1100 */
[----:B---3--:R-:W-:-:S02]  /*02d0*/  IADD3 R12, P1, R23, R4, RZ ;  /* 0x00000004170c7210 */ /* 0x008fc40007f3e0ff */
[-C--:B------:R-:W-:Y:S01]  /*02e0*/  LEA.HI.X.SX32 R19, R19, R3.reuse, 0x1, P0 ;  /* 0x0000000313137211 */ /* 0x080fe200000f0eff */
[----:B------:R3:W5:Y:S01]  /*02f0*/  LDG.E.U8 R9, desc[UR18][R16.64] ;  /* 0x0000001210097981 */ /* 0x000762000c1e1100 */
[----:B------:R-:W-:Y:S02]  /*0300*/  LEA.HI.X.SX32 R13, R23, R3, 0x1, P1 ;  /* 0x00000003170d7211 */ /* 0x000fe400008f0eff */
[-C--:B------:R-:W-:Y:S01]  /*0310*/  IADD3 R20, P0, R11, R4.reuse, RZ ;  /* 0x000000040b147210 */ /* 0x080fe20007f1e0ff */
[----:B------:R0:W5:Y:S01]  /*0320*/  LDG.E.U8 R10, desc[UR18][R18.64] ;  /* 0x00000012120a7981 */ /* 0x000162000c1e1100 */
[----:B-1----:R-:W-:Y:S01]  /*0330*/  IMAD R15, R24, R7, RZ ;  /* 0x00000007180f7224 */ /* 0x002fe200078e02ff */
[----:B------:R-:W-:Y:S02]  /*0340*/  LEA.HI R24, R125, 0x22, RZ, 0x18 ;  /* 0x000000227d187811 */ /* 0x000fe400078fc0ff */
[----:B------:R-:W5:Y:S01]  /*0350*/  LDG.E.U8 R12, desc[UR18][R12.64] ;  /* 0x000000120c0c7981 */ /* 0x000f62000c1e1100 */
[----:B---3--:R-:W-:-:S02]  /*0360*/  IADD3 R16, P1, R22, R4, RZ ;  /* 0x0000000416107210 */ /* 0x008fc40007f3e0ff */
[-C--:B------:R-:W-:Y:S02]  /*0370*/  LEA.HI.X.SX32 R21, R11, R3.reuse, 0x1, P0 ;  /* 0x000000030b157211 */ /* 0x080fe400000f0eff */
[----:B------:R-:W-:Y:S01]  /*0380*/  LEA.HI.X.SX32 R17, R22, R3, 0x1, P1 ;  /* 0x0000000316117211 */ /* 0x000fe200008f0eff */
[----:B0-----:R-:W-:Y:S01]  /*0390*/  IMAD R19, R24, R7, RZ ;  /* 0x0000000718137224 */ /* 0x001fe200078e02ff */
[----:B------:R-:W-:Y:S01]  /*03a0*/  LEA.HI R22, R125, 0x26, RZ, 0x18 ;  /* 0x000000267d167811 */ /* 0x000fe200078fc0ff */
[----:B------:R0:W3:Y:S01]  /*03b0*/  LDG.E.U8 R11, desc[UR18][R20.64] ;  /* 0x00000012140b7981 */ /* 0x0000e2000c1e1100 */
[----:B------:R-:W-:Y:S02]  /*03c0*/  IADD3 R14, P0, R15, R4, RZ ;  /* 0x000000040f0e7210 */ /* 0x000fe40007f1e0ff */
[----:B------:R-:W-:Y:S01]  /*03d0*/  LEA.HI R24, R125, 0x2a, RZ, 0x18 ;  /* 0x0000002a7d187811 */ /* 0x000fe200078fc0ff */
[----:B------:R1:W3:Y:S01]  /*03e0*/  LDG.E.U8 R37, desc[UR18][R16.64] ;  /* 0x0000001210257981 */ /* 0x0002e2000c1e1100 */
[----:B------:R-:W-:-:S02]  /*03f0*/  LEA.HI.X.SX32 R15, R15, R3, 0x1, P0 ;  /* 0x000000030f0f7211 */ /* 0x000fc400000f0eff */
[-C--:B------:R-:W-:Y:S01]  /*0400*/  IADD3 R18, P0, R19, R4.reuse, RZ ;  /* 0x0000000413127210 */ /* 0x080fe20007f1e0ff */
[-C--:B0-----:R-:W-:Y:S01]  /*0410*/  IMAD R21, R22, R7.reuse, RZ ;  /* 0x0000000716157224 */ /* 0x081fe200078e02ff */
[----:B------:R-:W-:Y:S01]  /*0420*/  LEA.HI R22, R125, 0x2e, RZ, 0x18 ;  /* 0x0000002e7d167811 */ /* 0x000fe200078fc0ff */
[----:B------:R-:W-:Y:S01]  /*0430*/  IMAD R23, R24, R7, RZ ;  /* 0x0000000718177224 */ /* 0x000fe200078e02ff */
[----:B------:R0:W3:Y:S01]  /*0440*/  LDG.E.U8 R35, desc[UR18][R14.64] ;  /* 0x000000120e237981 */ /* 0x0000e2000c1e1100 */
[----:B------:R-:W-:Y:S02]  /*0450*/  LEA.HI.X.SX32 R19, R19, R3, 0x1, P0 ;  /* 0x0000000313137211 */ /* 0x000fe400000f0eff */
[----:B------:R-:W-:Y:S01]  /*0460*/  LEA.HI R24, R125, 0x32, RZ, 0x18 ;  /* 0x000000327d187811 */ /* 0x000fe200078fc0ff */
[-C--:B------:R-:W-:Y:S01]  /*0470*/  IMAD R13, R22, R7.reuse, RZ ;  /* 0x00000007160d7224 */ /* 0x080fe200078e02ff */
[----:B------:R-:W-:Y:S01]  /*0480*/  IADD3 R20, P0, R21, R4, RZ ;  /* 0x0000000415147210 */ /* 0x000fe20007f1e0ff */
[----:B-1----:R-:W-:Y:S01]  /*0490*/  IMAD R16, R7, 0x4, R28 ;  /* 0x0000000407107824 */ /* 0x002fe200078e021c */
[----:B------:R1:W3:Y:S01]  /*04a0*/  LDG.E.U8 R39, desc[UR18][R18.64] ;  /* 0x0000001212277981 */ /* 0x0002e2000c1e1100 */
[----:B0-----:R-:W-:Y:S01]  /*04b0*/  LEA.HI R14, R125, 0x36, RZ, 0x18 ;  /* 0x000000367d0e7811 */ /* 0x001fe200078fc0ff */
[----:B------:R-:W-:Y:S01]  /*04c0*/  IMAD R15, R24, R7, RZ ;  /* 0x00000007180f7224 */ /* 0x000fe200078e02ff */
[----:B------:R-:W-:-:S02]  /*04d0*/  LEA.HI.X.SX32 R21, R21, R3, 0x1, P0 ;  /* 0x0000000315157211 */ /* 0x000fc400000f0eff */
[-C--:B------:R-:W-:Y:S01]  /*04e0*/  IADD3 R24, P0, R13, R4.reuse, RZ ;  /* 0x000000040d187210 */ /* 0x080fe20007f1e0ff */
[----:B------:R-:W-:Y:S01]  /*04f0*/  IMAD R14, R14, R7, RZ ;  /* 0x000000070e0e7224 */ /* 0x000fe200078e02ff */
[-C--:B------:R-:W-:Y:S01]  /*0500*/  IADD3 R22, P1, R23, R4.reuse, RZ ;  /* 0x0000000417167210 */ /* 0x080fe20007f3e0ff */
[----:B-1----:R-:W-:Y:S01]  /*0510*/  IMAD R18, R7, 0x4, R16 ;  /* 0x0000000407127824 */ /* 0x002fe200078e0210 */
[-C--:B------:R-:W-:Y:S01]  /*0520*/  LEA.HI.X.SX32 R25, R13, R3.reuse, 0x1, P0 ;  /* 0x000000030d197211 */ /* 0x080fe200000f0eff */
[----:B------:R-:W3:Y:S01]  /*0530*/  LDG.E.U8 R41, desc[UR18][R20.64] ;  /* 0x0000001214297981 */ /* 0x000ee2000c1e1100 */
[-C--:B------:R-:W-:Y:S02]  /*0540*/  IADD3 R28, P0, R14, R4.reuse, RZ ;  /* 0x000000040e1c7210 */ /* 0x080fe40007f1e0ff */
[----:B------:R-:W-:Y:S01]  /*0550*/  LEA.HI.X.SX32 R23, R23, R3, 0x1, P1 ;  /* 0x0000000317177211 */ /* 0x000fe200008f0eff */
[----:B------:R-:W3:Y:S01]  /*0560*/  LDG.E.U8 R44, desc[UR18][R24.64] ;  /* 0x00000012182c7981 */ /* 0x000ee2000c1e1100 */
[----:B------:R-:W-:-:S02]  /*0570*/  IADD3 R26, P1, R15, R4, RZ ;  /* 0x000000040f1a7210 */ /* 0x000fc40007f3e0ff */
[-C--:B------:R-:W-:Y:S01]  /*0580*/  LEA.HI.X.SX32 R29, R14, R3.reuse, 0x1, P0 ;  /* 0x000000030e1d7211 */ /* 0x080fe200000f0eff */
[----:B------:R0:W3:Y:S01]  /*0590*/  LDG.E.U8 R43, desc[UR18][R22.64] ;  /* 0x00000012162b7981 */ /* 0x0000e2000c1e1100 */
[CC--:B------:R-:W-:Y:S02]  /*05a0*/  IADD3 R14, P0, R16.reuse, R4.reuse, RZ ;  /* 0x00000004100e7210 */ /* 0x0c0fe40007f1e0ff */
[-C--:B------:R-:W-:Y:S01]  /*05b0*/  LEA.HI.X.SX32 R27, R15, R3.reuse, 0x1, P1 ;  /* 0x000000030f1b7211 */ /* 0x080fe200008f0eff */
[----:B------:R-:W3:Y:S01]  /*05c0*/  LDG.E.U8 R46, desc[UR18][R28.64] ;  /* 0x000000121c2e7981 */ /* 0x000ee2000c1e1100 */
[----:B------:R-:W-:Y:S02]  /*05d0*/  LEA.HI.X.SX32 R15, R16, R3, 0x1, P0 ;  /* 0x00000003100f7211 */ /* 0x000fe400000f0eff */
[----:B------:R-:W-:Y:S01]  /*05e0*/  IADD3 R16, P0, R18, R4, RZ ;  /* 0x0000000412107210 */ /* 0x000fe20007f1e0ff */
[----:B------:R1:W3:Y:S01]  /*05f0*/  LDG.E.U8 R45, desc[UR18][R26.64] ;  /* 0x000000121a2d7981 */ /* 0x0002e2000c1e1100 */
[----:B0-----:R-:W-:-:S02]  /*0600*/  IMAD R22, R7, 0x4, R18 ;  /* 0x0000000407167824 */ /* 0x001fc400078e0212 */
[----:B------:R-:W-:Y:S01]  /*0610*/  LEA.HI.X.SX32 R17, R18, R3, 0x1, P0 ;  /* 0x0000000312117211 */ /* 0x000fe200000f0eff */
[----:B------:R0:W3:Y:S01]  /*0620*/  LDG.E.U8 R31, desc[UR18][R14.64] ;  /* 0x000000120e1f7981 */ /* 0x0000e2000c1e1100 */
[----:B------:R-:W-:Y:S01]  /*0630*/  IMAD R30, R7, 0x4, R22 ;  /* 0x00000004071e7824 */ /* 0x000fe200078e0216 */
[----:B------:R-:W-:-:S03]  /*0640*/  IADD3 R18, P0, R22, R4, RZ ;  /* 0x0000000416127210 */ /* 0x000fc60007f1e0ff */
[C---:B------:R-:W-:Y:S01]  /*0650*/  IMAD R24, R7.reuse, 0x4, R30 ;  /* 0x0000000407187824 */ /* 0x040fe200078e021e */
[-C--:B------:R-:W-:Y:S01]  /*0660*/  LEA.HI.X.SX32 R19, R22, R3.reuse, 0x1, P0 ;  /* 0x0000000316137211 */ /* 0x080fe200000f0eff */
[----:B------:R0:W3:Y:S02]  /*0670*/  LDG.E.U8 R27, desc[UR18][R16.64] ;  /* 0x00000012101b7981 */ /* 0x0000e4000c1e1100 */
[C---:B-1----:R-:W-:Y:S01]  /*0680*/  IMAD R26, R7.reuse, 0x4, R24 ;  /* 0x00000004071a7824 */ /* 0x042fe200078e0218 */
[CC--:B------:R-:W-:Y:S01]  /*0690*/  IADD3 R22, P0, R24.reuse, R4.reuse, RZ ;  /* 0x0000000418167210 */ /* 0x0c0fe20007f1e0ff */
[----:B------:R1:W3:Y:S03]  /*06a0*/  LDG.E.U8 R29, desc[UR18][R18.64] ;  /* 0x00000012121d7981 */ /* 0x0002e6000c1e1100 */
[----:B------:R-:W-:Y:S01]  /*06b0*/  LEA.HI.X.SX32 R23, R24, R3, 0x1, P0 ;  /* 0x0000000318177211 */ /* 0x000fe200000f0eff */
[----:B------:R-:W-:Y:S01]  /*06c0*/  IMAD R28, R7, 0x4, R26 ;  /* 0x00000004071c7824 */ /* 0x000fe200078e021a */
[----:B0-----:R-:W-:-:S02]  /*06d0*/  IADD3 R14, P0, R26, R4, RZ ;  /* 0x000000041a0e7210 */ /* 0x001fc40007f1e0ff */
[-C--:B------:R-:W-:Y:S01]  /*06e0*/  IADD3 R20, P1, R30, R4.reuse, RZ ;  /* 0x000000041e147210 */ /* 0x080fe20007f3e0ff */
[----:B------:R0:W3:Y:S01]  /*06f0*/  LDG.E.U8 R33, desc[UR18][R22.64] ;  /* 0x0000001216217981 */ /* 0x0000e2000c1e1100 */
[-C--:B------:R-:W-:Y:S01]  /*0700*/  LEA.HI.X.SX32 R15, R26, R3.reuse, 0x1, P0 ;  /* 0x000000031a0f7211 */ /* 0x080fe200000f0eff */
[C---:B------:R-:W-:Y:S01]  /*0710*/  IMAD R26, R7.reuse, 0x4, R28 ;  /* 0x00000004071a7824 */ /* 0x040fe200078e021c */
[-C--:B------:R-:W-:Y:S02]  /*0720*/  LEA.HI.X.SX32 R21, R30, R3.reuse, 0x1, P1 ;  /* 0x000000031e157211 */ /* 0x080fe400008f0eff */
[-C--:B------:R-:W-:Y:S01]  /*0730*/  IADD3 R16, P0, R28, R4.reuse, RZ ;  /* 0x000000041c107210 */ /* 0x080fe20007f1e0ff */
[----:B------:R-:W-:Y:S01]  /*0740*/  IMAD R30, R7, 0x4, R26 ;  /* 0x00000004071e7824 */ /* 0x000fe200078e021a */
[----:B------:R-:W-:Y:S01]  /*0750*/  IADD3 R24, P1, R26, R4, RZ ;  /* 0x000000041a187210 */ /* 0x000fe20007f3e0ff */
[----:B------:R0:W3:Y:S01]  /*0760*/  LDG.E.U8 R32, desc[UR18][R20.64] ;  /* 0x0000001214207981 */ /* 0x0000e2000c1e1100 */
[----:B------:R-:W-:-:S02]  /*0770*/  LEA.HI.X.SX32 R17, R28, R3, 0x1, P0 ;  /* 0x000000031c117211 */ /* 0x000fc400000f0eff */
[-C--:B------:R-:W-:Y:S01]  /*0780*/  LEA.HI.X.SX32 R25, R26, R3.reuse, 0x1, P1 ;  /* 0x000000031a197211 */ /* 0x080fe200008f0eff */
[C---:B------:R-:W-:Y:S01]  /*0790*/  IMAD R26, R7.reuse, 0x4, R30 ;  /* 0x00000004071a7824 */ /* 0x040fe200078e021e */
[CC--:B-1----:R-:W-:Y:S01]  /*07a0*/  IADD3 R18, P0, R30.reuse, R4.reuse, RZ ;  /* 0x000000041e127210 */ /* 0x0c2fe20007f1e0ff */
[----:B------:R1:W3:Y:S02]  /*07b0*/  LDG.E.U8 R34, desc[UR18][R14.64] ;  /* 0x000000120e227981 */ /* 0x0002e4000c1e1100 */
[C---:B0-----:R-:W-:Y:S01]  /*07c0*/  IMAD R22, R7.reuse, 0x4, R26 ;  /* 0x0000000407167824 */ /* 0x041fe200078e021a */
[-C--:B------:R-:W-:Y:S01]  /*07d0*/  LEA.HI.X.SX32 R19, R30, R3.reuse, 0x1, P0 ;  /* 0x000000031e137211 */ /* 0x080fe200000f0eff */
[----:B------:R-:W3:Y:S01]  /*07e0*/  LDG.E.U8 R36, desc[UR18][R16.64] ;  /* 0x0000001210247981 */ /* 0x000ee2000c1e1100 */
[C---:B------:R-:W-:Y:S01]  /*07f0*/  IADD3 R20, P0, R26.reuse, R4, RZ ;  /* 0x000000041a147210 */ /* 0x040fe20007f1e0ff */
[----:B------:R-:W-:Y:S02]  /*0800*/  IMAD R28, R7, 0x4, R22 ;  /* 0x00000004071c7824 */ /* 0x000fe400078e0216 */
[----:B------:R0:W3:Y:S01]  /*0810*/  LDG.E.U8 R38, desc[UR18][R24.64] ;  /* 0x0000001218267981 */ /* 0x0000e2000c1e1100 */
[----:B------:R-:W-:-:S02]  /*0820*/  LEA.HI.X.SX32 R21, R26, R3, 0x1, P0 ;  /* 0x000000031a157211 */ /* 0x000fc400000f0eff */
[CC--:B-1----:R-:W-:Y:S01]  /*0830*/  IADD3 R14, P0, R22.reuse, R4.reuse, RZ ;  /* 0x00000004160e7210 */ /* 0x0c2fe20007f1e0ff */
[----:B------:R1:W3:Y:S01]  /*0840*/  LDG.E.U8 R40, desc[UR18][R18.64] ;  /* 0x0000001212287981 */ /* 0x0002e2000c1e1100 */
[----:B------:R-:W-:Y:S01]  /*0850*/  LEA.HI R26, R125, 0x3e, RZ, 0x18 ;  /* 0x0000003e7d1a7811 */ /* 0x000fe200078fc0ff */
[----:B------:R-:W-:Y:S01]  /*0860*/  IMAD R30, R7, 0x4, R28 ;  /* 0x00000004071e7824 */ /* 0x000fe200078e021c */
[----:B------:R-:W-:Y:S01]  /*0870*/  LEA.HI.X.SX32 R15, R22, R3, 0x1, P0 ;  /* 0x00000003160f7211 */ /* 0x000fe200000f0eff */
[----:B------:R1:W3:Y:S01]  /*0880*/  LDG.E.U8 R42, desc[UR18][R20.64] ;  /* 0x00000012142a7981 */ /* 0x0002e2000c1e1100 */
[----:B------:R-:W-:Y:S01]  /*0890*/  LEA.HI R22, R125, 0x3a, RZ, 0x18 ;  /* 0x0000003a7d167811 */ /* 0x000fe200078fc0ff */
[-C--:B0-----:R-:W-:Y:S01]  /*08a0*/  IMAD R25, R26, R7.reuse, RZ ;  /* 0x000000071a197224 */ /* 0x081fe200078e02ff */
[-C--:B------:R-:W-:Y:S01]  /*08b0*/  IADD3 R16, P0, R28, R4.reuse, RZ ;  /* 0x000000041c107210 */ /* 0x080fe20007f1e0ff */
[C---:B------:R-:W-:Y:S02]  /*08c0*/  IMAD R26, R7.reuse, 0x4, R30 ;  /* 0x00000004071a7824 */ /* 0x040fe400078e021e */
[----:B------:R-:W-:Y:S01]  /*08d0*/  IMAD R13, R22, R7, RZ ;  /* 0x00000007160d7224 */ /* 0x000fe200078e02ff */
[----:B------:R-:W-:Y:S01]  /*08e0*/  LEA.HI.X.SX32 R17, R28, R3, 0x1, P0 ;  /* 0x000000031c117211 */ /* 0x000fe200000f0eff */
[----:B------:R-:W-:Y:S01]  /*08f0*/  IMAD R7, R7, 0x4, R26 ;  /* 0x0000000407077824 */ /* 0x000fe200078e021a */
[-C--:B-1----:R-:W-:Y:S01]  /*0900*/  IADD3 R18, P0, R30, R4.reuse, RZ ;  /* 0x000000041e127210 */ /* 0x082fe20007f1e0ff */
[----:B------:R0:W3:Y:S01]  /*0910*/  LDG.E.U8 R28, desc[UR18][R14.64] ;  /* 0x000000120e1c7981 */ /* 0x0000e2000c1e1100 */
[----:B------:R-:W-:-:S02]  /*0920*/  IADD3 R22, P2, R13, R4, RZ ;  /* 0x000000040d167210 */ /* 0x000fc40007f5e0ff */
[-C--:B------:R-:W-:Y:S01]  /*0930*/  LEA.HI.X.SX32 R19, R30, R3.reuse, 0x1, P0 ;  /* 0x000000031e137211 */ /* 0x080fe200000f0eff */
[----:B------:R-:W3:Y:S01]  /*0940*/  LDG.E.U8 R16, desc[UR18][R16.64] ;  /* 0x0000001210107981 */ /* 0x000ee2000c1e1100 */
[-C--:B------:R-:W-:Y:S02]  /*0950*/  IADD3 R24, P3, R25, R4.reuse, RZ ;  /* 0x0000000419187210 */ /* 0x080fe40007f7e0ff */
[CC--:B------:R-:W-:Y:S01]  /*0960*/  IADD3 R20, P1, R26.reuse, R4.reuse, RZ ;  /* 0x000000041a147210 */ /* 0x0c0fe20007f3e0ff */
[----:B------:R-:W3:Y:S01]  /*0970*/  LDG.E.U8 R18, desc[UR18][R18.64] ;  /* 0x0000001212127981 */ /* 0x000ee2000c1e1100 */
[----:B0-----:R-:W-:Y:S02]  /*0980*/  IADD3 R14, P0, R7, R4, RZ ;  /* 0x00000004070e7210 */ /* 0x001fe40007f1e0ff */
[-C--:B------:R-:W-:Y:S02]  /*0990*/  LEA.HI.X.SX32 R23, R13, R3.reuse, 0x1, P2 ;  /* 0x000000030d177211 */ /* 0x080fe400010f0eff */
[----:B------:R-:W-:-:S02]  /*09a0*/  LEA.HI.X.SX32 R21, R26, R3, 0x1, P1 ;  /* 0x000000031a157211 */ /* 0x000fc400008f0eff */
[-C--:B------:R-:W-:Y:S01]  /*09b0*/  LEA.HI.X.SX32 R25, R25, R3.reuse, 0x1, P3 ;  /* 0x0000000319197211 */ /* 0x080fe200018f0eff */
[----:B------:R-:W3:Y:S01]  /*09c0*/  LDG.E.U8 R22, desc[UR18][R22.64] ;  /* 0x0000001216167981 */ /* 0x000ee2000c1e1100 */
[----:B------:R-:W-:-:S03]  /*09d0*/  LEA.HI.X.SX32 R15, R7, R3, 0x1, P0 ;  /* 0x00000003070f7211 */ /* 0x000fc600000f0eff */
[----:B------:R-:W3:Y:S04]  /*09e0*/  LDG.E.U8 R20, desc[UR18][R20.64] ;  /* 0x0000001214147981 */ /* 0x000ee8000c1e1100 */
[----:B------:R-:W3:Y:S04]  /*09f0*/  LDG.E.U8 R14, desc[UR18][R14.64] ;  /* 0x000000120e0e7981 */ /* 0x000ee8000c1e1100 */
[----:B------:R-:W3:Y:S01]  /*0a00*/  LDG.E.U8 R24, desc[UR18][R24.64] ;  /* 0x0000001218187981 */ /* 0x000ee2000c1e1100 */
[----:B------:R-:W0:Y:S01]  /*0a10*/  S2UR UR7, SR_CgaCtaId ;  /* 0x00000000000779c3 */ /* 0x000e220000008800 */
[C---:B------:R-:W-:Y:S01]  /*0a20*/  IMAD.SHL.U32 R4, R125.reuse, 0x8, RZ ;  /* 0x000000087d047824 */ /* 0x040fe200078e00ff */
[----:B------:R-:W-:Y:S01]  /*0a30*/  LOP3.LUT R3, R125, 0xff, RZ, 0xc0, !PT ;  /* 0x000000ff7d037812 */ /* 0x000fe200078ec0ff */
[----:B------:R-:W-:-:S03]  /*0a40*/  IMAD.SHL.U32 R0, R0, 0x100, RZ ;  /* 0x0000010000007824 */ /* 0x000fc600078e00ff */
[----:B------:R-:W-:Y:S01]  /*0a50*/  LOP3.LUT R4, R4, 0x30, RZ, 0xc0, !PT ;  /* 0x0000003004047812 */ /* 0x000fe200078ec0ff */
[----:B------:R-:W-:Y:S01]  /*0a60*/  UMOV UR4, 0x400 ;  /* 0x0000040000047882 */ /* 0x000fe20000000000 */
[----:B------:R-:W-:-:S03]  /*0a70*/  VIADD R88, R0, 0x100 ;  /* 0x0000010000587836 */ /* 0x000fc60000000000 */
[----:B------:R-:W-:Y:S02]  /*0a80*/  IMAD R3, R3, 0x40, R4 ;  /* 0x0000004003037824 */ /* 0x000fe400078e0204 */
[----:B------:R-:W-:-:S03]  /*0a90*/  ISETP.GE.AND P0, PT, R88, 0x1, PT ;  /* 0x000000015800780c */ /* 0x000fc60003f06270 */
[----:B------:R-:W-:Y:S01]  /*0aa0*/  LOP3.LUT R2, R3, R2, RZ, 0xfc, !PT ;  /* 0x0000000203027212 */ /* 0x000fe200078efcff */
[----:B0-----:R-:W-:-:S03]  /*0ab0*/  ULEA UR7, UR7, UR4, 0x18 ;  /* 0x0000000407077291 */ /* 0x001fc6000f8ec03f */
[C---:B------:R-:W-:Y:S02]  /*0ac0*/  LOP3.LUT R3, R2.reuse, 0x10, RZ, 0x3c, !PT ;  /* 0x0000001002037812 */ /* 0x040fe400078e3cff */
[----:B------:R-:W-:Y:S01]  /*0ad0*/  LOP3.LUT R7, R2, 0x30, RZ, 0x3c, !PT ;  /* 0x0000003002077812 */ /* 0x000fe200078e3cff */
[----:B------:R-:W-:Y:S01]  /*0ae0*/  IMAD.MOV.U32 R51, RZ, RZ, -0x800000 ;  /* 0xff800000ff337424 */ /* 0x000fe200078e00ff */
[----:B------:R-:W-:Y:S01]  /*0af0*/  CS2R R56, SRZ ;  /* 0x0000000000387805 */ /* 0x000fe2000001ff00 */
[----:B------:R-:W-:Y:S01]  /*0b00*/  IMAD.MOV.U32 R102, RZ, RZ, 0x3f800000 ;  /* 0x3f800000ff667424 */ /* 0x000fe200078e00ff */
[----:B------:R-:W-:Y:S01]  /*0b10*/  CS2R R58, SRZ ;  /* 0x00000000003a7805 */ /* 0x000fe2000001ff00 */
[----:B------:R-:W-:Y:S01]  /*0b20*/  IMAD.MOV.U32 R101, RZ, RZ, 0x3f800000 ;  /* 0x3f800000ff657424 */ /* 0x000fe200078e00ff */
[----:B------:R-:W-:Y:S02]  /*0b30*/  CS2R R60, SRZ ;  /* 0x00000000003c7805 */ /* 0x000fe4000001ff00 */
[----:B------:R-:W-:-:S02]  /*0b40*/  CS2R R62, SRZ ;  /* 0x00000000003e7805 */ /* 0x000fc4000001ff00 */
[----:B------:R-:W-:Y:S02]  /*0b50*/  CS2R R64, SRZ ;  /* 0x0000000000407805 */ /* 0x000fe4000001ff00 */
[----:B------:R-:W-:Y:S02]  /*0b60*/  CS2R R66, SRZ ;  /* 0x0000000000427805 */ /* 0x000fe4000001ff00 */
[----:B------:R-:W-:Y:S02]  /*0b70*/  CS2R R68, SRZ ;  /* 0x0000000000447805 */ /* 0x000fe4000001ff00 */
[----:B------:R-:W-:Y:S02]  /*0b80*/  CS2R R70, SRZ ;  /* 0x0000000000467805 */ /* 0x000fe4000001ff00 */
[----:B------:R-:W-:Y:S02]  /*0b90*/  CS2R R72, SRZ ;  /* 0x0000000000487805 */ /* 0x000fe4000001ff00 */
[----:B------:R-:W-:-:S02]  /*0ba0*/  CS2R R74, SRZ ;  /* 0x00000000004a7805 */ /* 0x000fc4000001ff00 */
[----:B------:R-:W-:Y:S02]  /*0bb0*/  CS2R R76, SRZ ;  /* 0x00000000004c7805 */ /* 0x000fe4000001ff00 */
[----:B------:R-:W-:Y:S02]  /*0bc0*/  CS2R R78, SRZ ;  /* 0x00000000004e7805 */ /* 0x000fe4000001ff00 */
[----:B------:R-:W-:Y:S02]  /*0bd0*/  CS2R R80, SRZ ;  /* 0x0000000000507805 */ /* 0x000fe4000001ff00 */
[----:B------:R-:W-:Y:S02]  /*0be0*/  CS2R R82, SRZ ;  /* 0x0000000000527805 */ /* 0x000fe4000001ff00 */
[----:B------:R-:W-:Y:S02]  /*0bf0*/  CS2R R84, SRZ ;  /* 0x0000000000547805 */ /* 0x000fe4000001ff00 */
[----:B------:R-:W-:Y:S01]  /*0c00*/  CS2R R86, SRZ ;  /* 0x0000000000567805 */ /* 0x000fe2000001ff00 */
[----:B------:R-:W-:Y:S01]  /*0c10*/  IMAD.SHL.U32 R124, R125, 0x2, RZ ;  /* 0x000000027d7c7824 */ /* 0x000fe200078e00ff */
[----:B--2---:R0:W-:Y:S04]  /*0c20*/  STS.U8 [R2+UR7], R5 ;  /* 0x0000000502007988 */ /* 0x0041e80008000007 */
[----:B----4-:R-:W-:Y:S01]  /*0c30*/  STS.U8 [R2+UR7+0x2], R6 ;  /* 0x0000020602007988 */ /* 0x010fe20008000007 */
[----:B0-----:R-:W-:-:S03]  /*0c40*/  LOP3.LUT R5, R2, 0x20, RZ, 0x3c, !PT ;  /* 0x0000002002057812 */ /* 0x001fc600078e3cff */
[----:B-----5:R-:W-:Y:S04]  /*0c50*/  STS.U8 [R2+UR7+0x6], R8 ;  /* 0x0000060802007988 */ /* 0x020fe80008000007 */
[----:B------:R-:W-:Y:S04]  /*0c60*/  STS.U8 [R2+UR7+0xa], R9 ;  /* 0x00000a0902007988 */ /* 0x000fe80008000007 */
[----:B------:R-:W-:Y:S04]  /*0c70*/  STS.U8 [R2+UR7+0xe], R10 ;  /* 0x00000e0a02007988 */ /* 0x000fe80008000007 */
[----:B---3--:R-:W-:Y:S04]  /*0c80*/  STS.U8 [R2+UR7+0x4], R31 ;  /* 0x0000041f02007988 */ /* 0x008fe80008000007 */
[----:B------:R-:W-:Y:S04]  /*0c90*/  STS.U8 [R2+UR7+0x8], R27 ;  /* 0x0000081b02007988 */ /* 0x000fe80008000007 */
[----:B------:R-:W-:Y:S04]  /*0ca0*/  STS.U8 [R2+UR7+0xc], R29 ;  /* 0x00000c1d02007988 */ /* 0x000fe80008000007 */
[----:B------:R-:W-:Y:S04]  /*0cb0*/  STS.U8 [R3+UR7+0x2], R11 ;  /* 0x0000020b03007988 */ /* 0x000fe80008000007 */
[----:B------:R-:W-:Y:S04]  /*0cc0*/  STS.U8 [R3+UR7+0x4], R33 ;  /* 0x0000042103007988 */ /* 0x000fe80008000007 */
[----:B------:R-:W-:Y:S04]  /*0cd0*/  STS.U8 [R3+UR7+0x6], R12 ;  /* 0x0000060c03007988 */ /* 0x000fe80008000007 */
[----:B------:R-:W-:Y:S04]  /*0ce0*/  STS.U8 [R3+UR7], R32 ;  /* 0x0000002003007988 */ /* 0x000fe80008000007 */
        /* <DEDUP_REMOVED lines=9> */
[----:B------:R0:W-:Y:S04]  /*0d80*/  STS.U8 [R5+UR7+0x6], R41 ;  /* 0x0000062905007988 */ /* 0x0001e80008000007 */
[----:B------:R1:W-:Y:S04]  /*0d90*/  STS.U8 [R5+UR7+0xa], R43 ;  /* 0x00000a2b05007988 */ /* 0x0003e80008000007 */
[----:B------:R1:W-:Y:S04]  /*0da0*/  STS.U8 [R5+UR7+0xe], R44 ;  /* 0x00000e2c05007988 */ /* 0x0003e80008000007 */
[----:B------:R1:W-:Y:S01]  /*0db0*/  STS.U8 [R7+UR7], R16 ;  /* 0x0000001007007988 */ /* 0x0003e20008000007 */
[----:B0-----:R-:W-:-:S03]  /*0dc0*/  IMAD.MOV.U32 R41, RZ, RZ, -0x800000 ;  /* 0xff800000ff297424 */ /* 0x001fc600078e00ff */
[----:B------:R1:W-:Y:S04]  /*0dd0*/  STS.U8 [R7+UR7+0x4], R18 ;  /* 0x0000041207007988 */ /* 0x0003e80008000007 */
[----:B------:R1:W-:Y:S04]  /*0de0*/  STS.U8 [R7+UR7+0x8], R20 ;  /* 0x0000081407007988 */ /* 0x0003e80008000007 */
[----:B------:R1:W-:Y:S04]  /*0df0*/  STS.U8 [R7+UR7+0xc], R14 ;  /* 0x00000c0e07007988 */ /* 0x0003e80008000007 */
[----:B------:R1:W-:Y:S04]  /*0e00*/  STS.U8 [R7+UR7+0x2], R45 ;  /* 0x0000022d07007988 */ /* 0x0003e80008000007 */
[----:B------:R1:W-:Y:S04]  /*0e10*/  STS.U8 [R7+UR7+0x6], R46 ;  /* 0x0000062e07007988 */ /* 0x0003e80008000007 */
[----:B------:R1:W-:Y:S04]  /*0e20*/  STS.U8 [R7+UR7+0xa], R22 ;  /* 0x00000a1607007988 */ /* 0x0003e80008000007 */
[----:B------:R1:W-:Y:S01]  /*0e30*/  STS.U8 [R7+UR7+0xe], R24 ;  /* 0x00000e1807007988 */ /* 0x0003e20008000007 */
[----:B------:R-:W-:Y:S05]  /*0e40*/  @!P0 BRA `(.L_x_0) ;  /* 0x0000002800148947 */ /* 0x000fea0003800000 */
[----:B------:R-:W0:Y:S01]  /*0e50*/  LDC.64 R90, c[0x0][0x250] ;  /* 0x00009400ff5a7b82 */ /* 0x000e220000000a00 */
[--C-:B-1----:R-:W-:Y:S01]  /*0e60*/  SHF.R.U32.HI R5, RZ, 0x2, R125.reuse ;  /* 0x00000002ff057819 */ /* 0x102fe2000001167d */
[----:B------:R-:W-:Y:S01]  /*0e70*/  ULDC UR4, c[0x0][0x258] ;  /* 0x0000960000047ab9 */ /* 0x000fe20000000800 */
[--C-:B------:R-:W-:Y:S01]  /*0e80*/  SHF.R.U32.HI R2, RZ, 0x1, R125.reuse ;  /* 0x00000001ff027819 */ /* 0x100fe2000001167d */
[----:B------:R-:W-:Y:S01]  /*0e90*/  ULDC.64 UR16, c[0x0][0x260] ;  /* 0x0000980000107ab9 */ /* 0x000fe20000000a00 */
[----:B------:R-:W-:Y:S01]  /*0ea0*/  SGXT.U32 R5, R5, 0x3 ;  /* 0x000000030505781a */ /* 0x000fe20000000000 */
[----:B------:R-:W-:Y:S01]  /*0eb0*/  IMAD.MOV.U32 R102, RZ, RZ, 0x3f800000 ;  /* 0x3f800000ff667424 */ /* 0x000fe200078e00ff */
[C---:B------:R-:W-:Y:S01]  /*0ec0*/  LOP3.LUT R3, R125.reuse, 0x1, RZ, 0xc0, !PT ;  /* 0x000000017d037812 */ /* 0x040fe200078ec0ff */
[----:B------:R-:W1:Y:S01]  /*0ed0*/  LDC R25, c[0x0][0x268] ;  /* 0x00009a00ff197b82 */ /* 0x000e620000000800 */
[----:B------:R-:W-:Y:S01]  /*0ee0*/  LOP3.LUT R4, R125, 0x1c, RZ, 0xc0, !PT ;  /* 0x0000001c7d047812 */ /* 0x000fe200078ec0ff */
[----:B------:R-:W-:Y:S01]  /*0ef0*/  IMAD.MOV.U32 R103, RZ, RZ, -0x800000 ;  /* 0xff800000ff677424 */ /* 0x000fe200078e00ff */
[----:B------:R-:W-:Y:S01]  /*0f00*/  LOP3.LUT R93, R5, 0xf0, R2, 0xf8, !PT ;  /* 0x000000f0055d7812 */ /* 0x000fe200078ef802 */
[----:B------:R-:W-:Y:S01]  /*0f10*/  IMAD.MOV.U32 R101, RZ, RZ, 0x3f800000 ;  /* 0x3f800000ff657424 */ /* 0x000fe200078e00ff */
[----:B------:R-:W-:Y:S01]  /*0f20*/  SHF.R.U32.HI R2, RZ, 0x5, R125 ;  /* 0x00000005ff027819 */ /* 0x000fe2000001167d */
[----:B------:R-:W-:Y:S01]  /*0f30*/  IMAD R7, R3, 0x2, R4 ;  /* 0x0000000203077824 */ /* 0x000fe200078e0204 */
[----:B------:R-:W-:Y:S01]  /*0f40*/  LOP3.LUT R3, R125, 0x3f, RZ, 0xc0, !PT ;  /* 0x0000003f7d037812 */ /* 0x000fe200078ec0ff */
[----:B------:R-:W2:Y:S01]  /*0f50*/  LDC.64 R12, c[0x0][0x220] ;  /* 0x00008800ff0c7b82 */ /* 0x000ea20000000a00 */
[----:B------:R-:W-:-:S02]  /*0f60*/  LOP3.LUT R93, R93, R0, RZ, 0xfc, !PT ;  /* 0x000000005d5d7212 */ /* 0x000fc400078efcff */
[----:B------:R-:W-:Y:S02]  /*0f70*/  CS2R R56, SRZ ;  /* 0x0000000000387805 */ /* 0x000fe4000001ff00 */
[----:B------:R-:W-:Y:S01]  /*0f80*/  SHF.R.U32.HI R0, RZ, 0x6, R125 ;  /* 0x00000006ff007819 */ /* 0x000fe2000001167d */
[C---:B------:R-:W-:Y:S01]  /*0f90*/  IMAD R5, R3.reuse, UR4, RZ ;  /* 0x0000000403057c24 */ /* 0x040fe2000f8e02ff */
[----:B------:R-:W-:Y:S01]  /*0fa0*/  ULDC.64 UR4, c[0x0][0x218] ;  /* 0x0000860000047ab9 */ /* 0x000fe20000000a00 */
[----:B------:R-:W-:Y:S01]  /*0fb0*/  R2UR UR15, R2 ;  /* 0x00000000020f72ca */ /* 0x000fe200000e0000 */
[----:B------:R-:W-:Y:S01]  /*0fc0*/  IMAD R3, R3, UR17, RZ ;  /* 0x0000001103037c24 */ /* 0x000fe2000f8e02ff */
[----:B------:R-:W-:Y:S01]  /*0fd0*/  SGXT.U32 R0, R0, 0x3 ;  /* 0x000000030000781a */ /* 0x000fe20000000000 */
[----:B0-----:R-:W-:Y:S01]  /*0fe0*/  IMAD R90, R90, UR14, RZ ;  /* 0x0000000e5a5a7c24 */ /* 0x001fe2000f8e02ff */
[----:B------:R-:W-:Y:S02]  /*0ff0*/  SHF.R.S32.HI R9, RZ, 0x1f, R5 ;  /* 0x0000001fff097819 */ /* 0x000fe40000011405 */
[----:B------:R-:W-:-:S02]  /*1000*/  CS2R R58, SRZ ;  /* 0x00000000003a7805 */ /* 0x000fc4000001ff00 */
[----:B------:R-:W-:Y:S01]  /*1010*/  SHF.R.U32.HI R92, RZ, 0x1, R125 ;  /* 0x00000001ff5c7819 */ /* 0x000fe2000001167d */
[C---:B------:R-:W-:Y:S01]  /*1020*/  IMAD R10, R0.reuse, R91, RZ ;  /* 0x0000005b000a7224 */ /* 0x040fe200078e02ff */
[----:B------:R-:W-:Y:S01]  /*1030*/  IADD3 R5, P0, P1, R5, UR4, R90 ;  /* 0x0000000405057c10 */ /* 0x000fe2000f91e05a */
[----:B------:R-:W-:Y:S01]  /*1040*/  UIMAD UR4, UR14, UR16, URZ ;  /* 0x000000100e0472a4 */ /* 0x000fe2000f8e023f */
[----:B------:R-:W-:Y:S01]  /*1050*/  LEA.HI R2, R125, 0x8, RZ, 0x1a ;  /* 0x000000087d027811 */ /* 0x000fe200078fd0ff */
[----:B------:R-:W-:Y:S01]  /*1060*/  IMAD R20, R91, 0x10, R10 ;  /* 0x000000105b147824 */ /* 0x000fe200078e020a */
[----:B------:R-:W-:Y:S01]  /*1070*/  SHF.R.S32.HI R90, RZ, 0x1f, R90 ;  /* 0x0000001fff5a7819 */ /* 0x000fe2000001145a */
[----:B-1----:R-:W-:Y:S01]  /*1080*/  IMAD R0, R0, R25, RZ ;  /* 0x0000001900007224 */ /* 0x002fe200078e02ff */
[C---:B------:R-:W-:Y:S01]  /*1090*/  LEA.HI R4, R125.reuse, 0x18, RZ, 0x1a ;  /* 0x000000187d047811 */ /* 0x040fe200078fd0ff */
[C---:B------:R-:W-:Y:S01]  /*10a0*/  IMAD R100, R2.reuse, R91, RZ ;  /* 0x0000005b02647224 */ /* 0x040fe200078e02ff */
[----:B------:R-:W-:Y:S01]  /*10b0*/  LEA.HI R8, R125, 0x38, RZ, 0x1a ;  /* 0x000000387d087811 */ /* 0x000fe200078fd0ff */
[----:B------:R-:W-:Y:S01]  /*10c0*/  IMAD R2, R2, R25, RZ ;  /* 0x0000001902027224 */ /* 0x000fe200078e02ff */
[----:B------:R-:W-:-:S02]  /*10d0*/  SGXT.U32 R92, R92, 0x1 ;  /* 0x000000015c5c781a */ /* 0x000fc40000000000 */
[----:B------:R-:W-:Y:S02]  /*10e0*/  CS2R R60, SRZ ;  /* 0x00000000003c7805 */ /* 0x000fe4000001ff00 */
[----:B------:R-:W-:Y:S01]  /*10f0*/  IADD3.X R9, R9, UR5, R90, P0, P1 ;  /* 0x0000000509097c10 */ /* 0x000fe200087e245a */
[-C--:B------:R-:W-:Y:S01]  /*1100*/  IMAD R90, R4, R91.reuse, RZ ;  /* 0x0000005b045a7224 */ /* 0x080fe200078e02ff */
[----:B------:R-:W-:Y:S01]  /*1110*/  LEA.HI R6, R125, 0x28, RZ, 0x1a ;  /* 0x000000287d067811 */ /* 0x000fe200078fd0ff */
[----:B------:R-:W-:Y:S01]  /*1120*/  IMAD R21, R8, R91, RZ ;  /* 0x0000005b08157224 */ /* 0x000fe200078e02ff */
[----:B--2---:R-:W-:Y:S01]  /*1130*/  IADD3 R121, P0, P1, R3, UR4, R12 ;  /* 0x0000000403797c10 */ /* 0x004fe2000f91e00c */
[----:B------:R-:W-:Y:S01]  /*1140*/  IMAD R12, R91, 0x10, R20 ;  /* 0x000000105b0c7824 */ /* 0x000fe200078e0214 */
[-C--:B------:R-:W-:Y:S01]  /*1150*/  IADD3 R94, P3, R10, R5.reuse, RZ ;  /* 0x000000050a5e7210 */ /* 0x080fe20007f7e0ff */
[----:B------:R-:W-:Y:S01]  /*1160*/  USHF.R.S32.HI UR5, URZ, 0x1f, UR4 ;  /* 0x0000001f3f057899 */ /* 0x000fe20008011404 */
[----:B------:R-:W-:Y:S01]  /*1170*/  LOP3.LUT R92, R7, R92, RZ, 0xfc, !PT ;  /* 0x0000005c075c7212 */ /* 0x000fe200078efcff */
[----:B------:R-:W-:Y:S01]  /*1180*/  IMAD R7, R25, 0x10, R0 ;  /* 0x0000001019077824 */ /* 0x000fe200078e0200 */
[----:B------:R-:W-:Y:S01]  /*1190*/  IADD3 R95, P4, R100, R5, RZ ;  /* 0x00000005645f7210 */ /* 0x000fe20007f9e0ff */
[----:B------:R-:W-:Y:S01]  /*11a0*/  IMAD R89, R6, R91, RZ ;  /* 0x0000005b06597224 */ /* 0x000fe200078e02ff */
[----:B------:R-:W-:Y:S01]  /*11b0*/  SHF.R.S32.HI R14, RZ, 0x1f, R3 ;  /* 0x0000001fff0e7819 */ /* 0x000fe20000011403 */
[----:B------:R-:W-:Y:S01]  /*11c0*/  IMAD R18, R91, 0x10, R12 ;  /* 0x000000105b127824 */ /* 0x000fe200078e020c */
[----:B------:R-:W-:Y:S01]  /*11d0*/  IADD3 R96, P5, R90, R5, RZ ;  /* 0x000000055a607210 */ /* 0x000fe20007fbe0ff */
[----:B------:R-:W-:Y:S01]  /*11e0*/  IMAD R4, R4, R25, RZ ;  /* 0x0000001904047224 */ /* 0x000fe200078e02ff */
[----:B------:R-:W-:Y:S01]  /*11f0*/  IADD3 R98, P2, R21, R5, RZ ;  /* 0x0000000515627210 */ /* 0x000fe20007f5e0ff */
[----:B------:R-:W-:Y:S01]  /*1200*/  IMAD R122, R8, R25, RZ ;  /* 0x00000019087a7224 */ /* 0x000fe200078e02ff */
[----:B------:R-:W-:Y:S01]  /*1210*/  LEA.HI.X.SX32 R99, R10, R9, 0x1, P3 ;  /* 0x000000090a637211 */ /* 0x000fe200018f0eff */
[----:B------:R-:W-:Y:S01]  /*1220*/  IMAD R10, R6, R25, RZ ;  /* 0x00000019060a7224 */ /* 0x000fe200078e02ff */
[----:B------:R-:W-:Y:S01]  /*1230*/  IADD3 R88, P3, R20, R5, RZ ;  /* 0x0000000514587210 */ /* 0x000fe20007f7e0ff */
[C---:B------:R-:W-:Y:S01]  /*1240*/  IMAD R6, R25.reuse, 0x10, R7 ;  /* 0x0000001019067824 */ /* 0x040fe200078e0207 */
[-C--:B------:R-:W-:Y:S01]  /*1250*/  LEA.HI.X.SX32 R100, R100, R9.reuse, 0x1, P4 ;  /* 0x0000000964647211 */ /* 0x080fe200020f0eff */
[----:B------:R-:W-:Y:S01]  /*1260*/  UIADD3 UR4, UR7, 0x4000, URZ ;  /* 0x0000400007047890 */ /* 0x000fe2000fffe03f */
[----:B------:R-:W-:Y:S01]  /*1270*/  LEA.HI.X.SX32 R90, R90, R9, 0x1, P5 ;  /* 0x000000095a5a7211 */ /* 0x000fe200028f0eff */
[----:B------:R-:W-:Y:S01]  /*1280*/  IMAD R120, R25, 0x10, R6 ;  /* 0x0000001019787824 */ /* 0x000fe200078e0206 */
[----:B------:R-:W-:Y:S01]  /*1290*/  IADD3 R23, P4, R12, R5, RZ ;  /* 0x000000050c177210 */ /* 0x000fe20007f9e0ff */
[----:B------:R-:W-:Y:S01]  /*12a0*/  USHF.R.U32.HI UR4, URZ, 0x4, UR4 ;  /* 0x000000043f047899 */ /* 0x000fe20008011604 */
[----:B------:R-:W-:-:S02]  /*12b0*/  LEA.HI.X.SX32 R21, R21, R9, 0x1, P2 ;  /* 0x0000000915157211 */ /* 0x000fc400010f0eff */
[----:B------:R-:W-:Y:S02]  /*12c0*/  CS2R R62, SRZ ;  /* 0x00000000003e7805 */ /* 0x000fe4000001ff00 */
[----:B------:R-:W-:Y:S01]  /*12d0*/  IADD3.X R3, R14, UR5, R13, P0, P1 ;  /* 0x000000050e037c10 */ /* 0x000fe200087e240d */
[----:B------:R-:W-:Y:S01]  /*12e0*/  USGXT.U32 UR8, UR4, 0xe ;  /* 0x0000000e0408789a */ /* 0x000fe20008000000 */
[-C--:B------:R-:W-:Y:S02]  /*12f0*/  IADD3 R97, P6, R89, R5.reuse, RZ ;  /* 0x0000000559617210 */ /* 0x080fe40007fde0ff */
[----:B------:R-:W-:Y:S02]  /*1300*/  CS2R R64, SRZ ;  /* 0x0000000000407805 */ /* 0x000fe4000001ff00 */
[----:B------:R-:W-:Y:S01]  /*1310*/  IADD3 R22, P5, R18, R5, RZ ;  /* 0x0000000512167210 */ /* 0x000fe20007fbe0ff */
[----:B------:R-:W-:Y:S01]  /*1320*/  IMAD.MOV.U32 R5, RZ, RZ, -0x800000 ;  /* 0xff800000ff057424 */ /* 0x000fe200078e00ff */
[----:B------:R-:W-:-:S02]  /*1330*/  LEA.HI.X.SX32 R20, R20, R9, 0x1, P3 ;  /* 0x0000000914147211 */ /* 0x000fc400018f0eff */
[----:B------:R-:W-:Y:S02]  /*1340*/  CS2R R66, SRZ ;  /* 0x0000000000427805 */ /* 0x000fe4000001ff00 */
[-C--:B------:R-:W-:Y:S02]  /*1350*/  IADD3 R17, P1, R0, R121.reuse, RZ ;  /* 0x0000007900117210 */ /* 0x080fe40007f3e0ff */
[----:B------:R-:W-:Y:S02]  /*1360*/  CS2R R68, SRZ ;  /* 0x0000000000447805 */ /* 0x000fe4000001ff00 */
[-C--:B------:R-:W-:Y:S02]  /*1370*/  IADD3 R16, P2, R2, R121.reuse, RZ ;  /* 0x0000007902107210 */ /* 0x080fe40007f5e0ff */
[----:B------:R-:W-:Y:S02]  /*1380*/  CS2R R70, SRZ ;  /* 0x0000000000467805 */ /* 0x000fe4000001ff00 */
[----:B------:R-:W-:-:S02]  /*1390*/  IADD3 R15, P3, R4, R121, RZ ;  /* 0x00000079040f7210 */ /* 0x000fc40007f7e0ff */
[----:B------:R-:W-:Y:S02]  /*13a0*/  CS2R R72, SRZ ;  /* 0x0000000000487805 */ /* 0x000fe4000001ff00 */
[-C--:B------:R-:W-:Y:S02]  /*13b0*/  LEA.HI.X.SX32 R19, R12, R9.reuse, 0x1, P4 ;  /* 0x000000090c137211 */ /* 0x080fe400020f0eff */
[----:B------:R-:W-:Y:S02]  /*13c0*/  CS2R R74, SRZ ;  /* 0x00000000004a7805 */ /* 0x000fe4000001ff00 */
[-C--:B------:R-:W-:Y:S02]  /*13d0*/  LEA.HI.X.SX32 R89, R89, R9.reuse, 0x1, P6 ;  /* 0x0000000959597211 */ /* 0x080fe400030f0eff */
[----:B------:R-:W-:Y:S02]  /*13e0*/  CS2R R76, SRZ ;  /* 0x00000000004c7805 */ /* 0x000fe4000001ff00 */
[----:B------:R-:W-:-:S02]  /*13f0*/  LEA.HI.X.SX32 R18, R18, R9, 0x1, P5 ;  /* 0x0000000912127211 */ /* 0x000fc400028f0eff */
[----:B------:R-:W-:Y:S02]  /*1400*/  CS2R R78, SRZ ;  /* 0x00000000004e7805 */ /* 0x000fe4000001ff00 */
[-C--:B------:R-:W-:Y:S01]  /*1410*/  LEA.HI.X.SX32 R13, R0, R3.reuse, 0x1, P1 ;  /* 0x00000003000d7211 */ /* 0x080fe200008f0eff */
[----:B------:R-:W-:Y:S01]  /*1420*/  IMAD.MOV.U32 R0, RZ, RZ, RZ ;  /* 0x000000ffff007224 */ /* 0x000fe200078e00ff */
[----:B------:R-:W-:Y:S02]  /*1430*/  LEA.HI.X.SX32 R12, R2, R3, 0x1, P2 ;  /* 0x00000003020c7211 */ /* 0x000fe400010f0eff */
[----:B------:R-:W-:Y:S02]  /*1440*/  CS2R R80, SRZ ;  /* 0x0000000000507805 */ /* 0x000fe4000001ff00 */
[----:B------:R-:W-:Y:S02]  /*1450*/  IADD3 R14, P4, R10, R121, RZ ;  /* 0x000000790a0e7210 */ /* 0x000fe40007f9e0ff */
[----:B------:R-:W-:-:S02]  /*1460*/  CS2R R82, SRZ ;  /* 0x0000000000527805 */ /* 0x000fc4000001ff00 */
[----:B------:R-:W-:Y:S02]  /*1470*/  IADD3 R123, P0, R122, R121, RZ ;  /* 0x000000797a7b7210 */ /* 0x000fe40007f1e0ff */
[----:B------:R-:W-:Y:S02]  /*1480*/  CS2R R84, SRZ ;  /* 0x0000000000547805 */ /* 0x000fe4000001ff00 */
[----:B------:R-:W-:Y:S01]  /*1490*/  LEA.HI.X.SX32 R11, R4, R3, 0x1, P3 ;  /* 0x00000003040b7211 */ /* 0x000fe200018f0eff */
[----:B------:R-:W-:Y:S01]  /*14a0*/  IMAD.MOV.U32 R4, RZ, RZ, 0x5410 ;  /* 0x00005410ff047424 */ /* 0x000fe200078e00ff */
[CC--:B------:R-:W-:Y:S02]  /*14b0*/  IADD3 R9, P1, R7.reuse, R121.reuse, RZ ;  /* 0x0000007907097210 */ /* 0x0c0fe40007f3e0ff */
[----:B------:R-:W-:Y:S02]  /*14c0*/  CS2R R86, SRZ ;  /* 0x0000000000567805 */ /* 0x000fe4000001ff00 */
[-C--:B------:R-:W-:Y:S01]  /*14d0*/  IADD3 R8, P2, R6, R121.reuse, RZ ;  /* 0x0000007906087210 */ /* 0x080fe20007f5e0ff */
[----:B------:R-:W-:Y:S01]  /*14e0*/  UMOV UR10, 0xfffffffe ;  /* 0xfffffffe000a7882 */ /* 0x000fe20000000000 */
[----:B------:R-:W-:Y:S01]  /*14f0*/  IADD3 R121, P3, R120, R121, RZ ;  /* 0x0000007978797210 */ /* 0x000fe20007f7e0ff */
[----:B------:R-:W-:Y:S01]  /*1500*/  UMOV UR11, 0x7fffffdf ;  /* 0x7fffffdf000b7882 */ /* 0x000fe20000000000 */
[----:B------:R-:W-:Y:S01]  /*1510*/  SHF.R.U32.HI R2, RZ, 0x3, R125 ;  /* 0x00000003ff027819 */ /* 0x000fe2000001167d */
[----:B------:R-:W-:Y:S01]  /*1520*/  UMOV UR9, URZ ;  /* 0x0000003f00097c82 */ /* 0x000fe20008000000 */
[-C--:B------:R-:W-:Y:S01]  /*1530*/  LEA.HI.X.SX32 R10, R10, R3.reuse, 0x1, P4 ;  /* 0x000000030a0a7211 */ /* 0x080fe200020f0eff */
[----:B------:R-:W-:Y:S01]  /*1540*/  UMOV UR5, URZ ;  /* 0x0000003f00057c82 */ /* 0x000fe20008000000 */
[-C--:B------:R-:W-:Y:S01]  /*1550*/  LEA.HI.X.SX32 R122, R122, R3.reuse, 0x1, P0 ;  /* 0x000000037a7a7211 */ /* 0x080fe200000f0eff */
[----:B------:R-:W-:Y:S01]  /*1560*/  UMOV UR6, URZ ;  /* 0x0000003f00067c82 */ /* 0x000fe20008000000 */
[-C--:B------:R-:W-:Y:S01]  /*1570*/  LEA.HI.X.SX32 R7, R7, R3.reuse, 0x1, P1 ;  /* 0x0000000307077211 */ /* 0x080fe200008f0eff */
[----:B------:R-:W-:Y:S01]  /*1580*/  UIADD3.64 UR10, UR8, -UR10, URZ ;  /* 0x8000000a080a7297 */ /* 0x000fe2000fffe03f */
[-C--:B------:R-:W-:Y:S01]  /*1590*/  LEA.HI.X.SX32 R6, R6, R3.reuse, 0x1, P2 ;  /* 0x0000000306067211 */ /* 0x080fe200010f0eff */
[----:B------:R-:W-:Y:S01]  /*15a0*/  UMOV UR4, URZ ;  /* 0x0000003f00047c82 */ /* 0x000fe20008000000 */
[----:B------:R-:W-:Y:S01]  /*15b0*/  LEA.HI.X.SX32 R120, R120, R3, 0x1, P3 ;  /* 0x0000000378787211 */ /* 0x000fe200018f0eff */
[----:B------:R-:W-:Y:S01]  /*15c0*/  IMAD.MOV.U32 R3, RZ, RZ, 0x7632 ;  /* 0x00007632ff037424 */ /* 0x000fe200078e00ff */
[C---:B------:R-:W-:Y:S01]  /*15d0*/  LOP3.LUT P0, RZ, R125.reuse, 0x2, RZ, 0xc0, !PT ;  /* 0x000000027dff7812 */ /* 0x040fe2000780c0ff */
[----:B------:R-:W-:Y:S01]  /*15e0*/  ULDC UR16, c[0x0][0x238] ;  /* 0x00008e0000107ab9 */ /* 0x000fe20000000800 */
[----:B------:R-:W-:Y:S01]  /*15f0*/  LOP3.LUT R2, R2, 0x30, RZ, 0xc0, !PT ;  /* 0x0000003002027812 */ /* 0x000fe200078ec0ff */
[----:B------:R-:W-:Y:S01]  /*1600*/  UMOV UR22, UR8 ;  /* 0x0000000800167c82 */ /* 0x000fe20008000000 */
[----:B------:R-:W-:Y:S01]  /*1610*/  LOP3.LUT R124, R124, 0x6, RZ, 0xc0, !PT ;  /* 0x000000067c7c7812 */ /* 0x000fe200078ec0ff */
[----:B------:R-:W-:Y:S01]  /*1620*/  UMOV UR23, 0x80000020 ;  /* 0x8000002000177882 */ /* 0x000fe20000000000 */
[----:B------:R-:W-:-:S02]  /*1630*/  LOP3.LUT P1, RZ, R125, 0x1, RZ, 0xc0, !PT ;  /* 0x000000017dff7812 */ /* 0x000fc4000782c0ff */
[----:B------:R-:W-:Y:S02]  /*1640*/  SEL R4, R4, 0x1054, !P0 ;  /* 0x0000105404047807 */ /* 0x000fe40004000000 */
[----:B------:R-:W-:Y:S02]  /*1650*/  SEL R3, R3, 0x3276, !P0 ;  /* 0x0000327603037807 */ /* 0x000fe40004000000 */
[----:B------:R-:W-:-:S07]  /*1660*/  LOP3.LUT R2, R2, 0x1ff, R125, 0x78, !PT ;  /* 0x000001ff02027812 */ /* 0x000fce00078e787d */
.L_x_1:
[----:B------:R-:W-:Y:S02]  /*1670*/  SHF.R.S32.HI R32, RZ, 0x1f, R0 ;  /* 0x0000001fff207819 */ /* 0x000fe40000011400 */
[C---:B------:R-:W-:Y:S02]  /*1680*/  IADD3 R28, P0, R0.reuse, R94, RZ ;  /* 0x0000005e001c7210 */ /* 0x040fe40007f1e0ff */
[----:B------:R-:W-:-:S03]  /*1690*/  IADD3 R26, P1, R0, R95, RZ ;  /* 0x0000005f001a7210 */ /* 0x000fc60007f3e0ff */
[----:B------:R-:W-:Y:S01]  /*16a0*/  IMAD.X R29, R32, 0x1, R99, P0 ;  /* 0x00000001201d7824 */ /* 0x000fe200000e0663 */
[----:B------:R-:W-:Y:S01]  /*16b0*/  IADD3 R24, P0, R0, R88, RZ ;  /* 0x0000005800187210 */ /* 0x000fe20007f1e0ff */
[----:B------:R-:W-:Y:S01]  /*16c0*/  IMAD.X R27, R32, 0x1, R100, P1 ;  /* 0x00000001201b7824 */ /* 0x000fe200008e0664 */
[----:B------:R-:W-:Y:S02]  /*16d0*/  IADD3 R30, P1, R0, R96, RZ ;  /* 0x00000060001e7210 */ /* 0x000fe40007f3e0ff */
[----:B------:R0:W2:Y:S01]  /*16e0*/  LDG.E.U8 R33, desc[UR18][R28.64] ;  /* 0x000000121c217981 */ /* 0x0000a2000c1e1100 */
[C---:B------:R-:W-:Y:S02]  /*16f0*/  IMAD.X R25, R32.reuse, 0x1, R20, P0 ;  /* 0x0000000120197824 */ /* 0x040fe400000e0614 */
[----:B------:R-:W-:Y:S01]  /*1700*/  IMAD.X R31, R32, 0x1, R90, P1 ;  /* 0x00000001201f7824 */ /* 0x000fe200008e065a */
[----:B------:R1:W3:Y:S04]  /*1710*/  LDG.E.U8 R35, desc[UR18][R26.64] ;  /* 0x000000121a237981 */ /* 0x0002e8000c1e1100 */
[----:B------:R4:W5:Y:S01]  /*1720*/  LDG.E.U8 R105, desc[UR18][R24.64] ;  /* 0x0000001218697981 */ /* 0x000962000c1e1100 */
[----:B0-----:R-:W-:-:S03]  /*1730*/  IADD3 R28, P0, R0, R23, RZ ;  /* 0x00000017001c7210 */ /* 0x001fc60007f1e0ff */
[----:B------:R0:W5:Y:S01]  /*1740*/  LDG.E.U8 R107, desc[UR18][R30.64] ;  /* 0x000000121e6b7981 */ /* 0x000162000c1e1100 */
[----:B-1----:R-:W-:Y:S01]  /*1750*/  IADD3 R26, P1, R0, R97, RZ ;  /* 0x00000061001a7210 */ /* 0x002fe20007f3e0ff */
[----:B------:R-:W-:Y:S01]  /*1760*/  IMAD.X R29, R32, 0x1, R19, P0 ;  /* 0x00000001201d7824 */ /* 0x000fe200000e0613 */
[----:B----4-:R-:W-:-:S03]  /*1770*/  IADD3 R24, P2, R0, R22, RZ ;  /* 0x0000001600187210 */ /* 0x010fc60007f5e0ff */
[----:B------:R-:W-:Y:S01]  /*1780*/  IMAD.X R27, R32, 0x1, R89, P1 ;  /* 0x00000001201b7824 */ /* 0x000fe200008e0659 */
[----:B------:R-:W4:Y:S01]  /*1790*/  LDG.E.U8 R109, desc[UR18][R28.64] ;  /* 0x000000121c6d7981 */ /* 0x000f22000c1e1100 */
[----:B0-----:R-:W-:Y:S01]  /*17a0*/  IADD3 R30, P0, R0, R98, RZ ;  /* 0x00000062001e7210 */ /* 0x001fe20007f1e0ff */
[C---:B------:R-:W-:Y:S02]  /*17b0*/  IMAD.X R25, R32.reuse, 0x1, R18, P2 ;  /* 0x0000000120197824 */ /* 0x040fe400010e0612 */
[----:B------:R-:W4:Y:S02]  /*17c0*/  LDG.E.U8 R111, desc[UR18][R26.64] ;  /* 0x000000121a6f7981 */ /* 0x000f24000c1e1100 */
[----:B------:R-:W-:Y:S02]  /*17d0*/  IMAD.X R31, R32, 0x1, R21, P0 ;  /* 0x00000001201f7824 */ /* 0x000fe400000e0615 */
[----:B------:R-:W4:Y:S04]  /*17e0*/  LDG.E.U8 R113, desc[UR18][R24.64] ;  /* 0x0000001218717981 */ /* 0x000f28000c1e1100 */
[----:B------:R-:W4:Y:S01]  /*17f0*/  LDG.E.U8 R115, desc[UR18][R30.64] ;  /* 0x000000121e737981 */ /* 0x000f22000c1e1100 */
[----:B------:R-:W-:Y:S01]  /*1800*/  BAR.SYNC.DEFER_BLOCKING 0x0 ;  /* 0x0000000000007b1d */ /* 0x000fe20000010000 */
[----:B------:R-:W-:-:S04]  /*1810*/  USHF.L.U32 UR8, UR15, 0x6, URZ ;  /* 0x000000060f087899 */ /* 0x000fc8000800063f */
[----:B------:R-:W-:-:S04]  /*1820*/  ULOP3.LUT UR8, UR8, 0x300, URZ, 0xc0, !UPT ;  /* 0x0000030008087892 */ /* 0x000fc8000f8ec03f */
[----:B------:R-:W-:-:S04]  /*1830*/  ULEA.HI UR8, UR7, UR8, URZ, 0x1c ;  /* 0x0000000807087291 */ /* 0x000fc8000f8fe03f */
[----:B------:R-:W-:Y:S01]  /*1840*/  ULOP3.LUT UR8, UR8, 0x3fff, URZ, 0xc0, !UPT ;  /* 0x00003fff08087892 */ /* 0x000fe2000f8ec03f */
[----:B------:R-:W-:-:S06]  /*1850*/  UMOV UR21, 0x80000020 ;  /* 0x8000002000157882 */ /* 0x000fcc0000000000 */
[----:B------:R-:W-:Y:S01]  /*1860*/  UMOV UR20, UR8 ;  /* 0x0000000800147c82 */ /* 0x000fe20008000000 */
[----:B------:R-:W-:Y:S01]  /*1870*/  UMOV UR12, 0xfffffffe ;  /* 0xfffffffe000c7882 */ /* 0x000fe20000000000 */
[----:B------:R-:W-:Y:S01]  /*1880*/  UMOV UR13, 0x7fffffdf ;  /* 0x7fffffdf000d7882 */ /* 0x000fe20000000000 */
[----:B------:R-:W-:Y:S02]  /*1890*/  UMOV UR9, URZ ;  /* 0x0000003f00097c82 */ /* 0x000fe40008000000 */
[----:B------:R-:W-:Y:S01]  /*18a0*/  UIADD3.64 UR8, UR8, -UR12, URZ ;  /* 0x8000000c08087297 */ /* 0x000fe2000fffe03f */
[----:B------:R-:W-:-:S04]  /*18b0*/  IADD3 R119, P0, R124, UR5, RZ ;  /* 0x000000057c777c10 */ /* 0x000fc8000ff1e0ff */
[----:B------:R-:W-:-:S04]  /*18c0*/  IADD3 R104, P1, R119, 0x8, RZ ;  /* 0x0000000877687810 */ /* 0x000fc80007f3e0ff */
[----:B------:R-:W-:Y:S01]  /*18d0*/  ISETP.GT.U32.AND P3, PT, R104, R93, PT ;  /* 0x0000005d6800720c */ /* 0x000fe20003f64070 */
[----:B------:R-:W-:Y:S01]  /*18e0*/  IMAD.X R104, RZ, RZ, UR6, P0 ;  /* 0x00000006ff687e24 */ /* 0x000fe200080e06ff */
[----:B------:R-:W-:Y:S01]  /*18f0*/  IADD3 RZ, P0, R119, 0x18, RZ ;  /* 0x0000001877ff7810 */ /* 0x000fe20007f1e0ff */
[----:B------:R-:W-:-:S04]  /*1900*/  VIADD R112, R124, UR5 ;  /* 0x000000057c707c36 */ /* 0x000fc80008000000 */
[----:B------:R-:W-:Y:S01]  /*1910*/  IMAD.X R116, RZ, RZ, R104, P0 ;  /* 0x000000ffff747224 */ /* 0x000fe200000e0668 */
[C---:B------:R-:W-:Y:S02]  /*1920*/  IADD3 RZ, P0, R119.reuse, 0x19, RZ ;  /* 0x0000001977ff7810 */ /* 0x040fe40007f1e0ff */
[----:B------:R-:W-:-:S03]  /*1930*/  IADD3 R106, P5, R119, 0x9, RZ ;  /* 0x00000009776a7810 */ /* 0x000fc60007fbe0ff */
[--C-:B------:R-:W-:Y:S01]  /*1940*/  IMAD.X R117, RZ, RZ, R104.reuse, P0 ;  /* 0x000000ffff757224 */ /* 0x100fe200000e0668 */
[-C--:B------:R-:W-:Y:S01]  /*1950*/  ISETP.GE.U32.AND P0, PT, R112, R93.reuse, PT ;  /* 0x0000005d7000720c */ /* 0x080fe20003f06070 */
[----:B------:R-:W-:Y:S01]  /*1960*/  IMAD.X R110, RZ, RZ, R104, P5 ;  /* 0x000000ffff6e7224 */ /* 0x000fe200028e0668 */
[----:B------:R-:W-:Y:S02]  /*1970*/  ISETP.GT.U32.AND P4, PT, R106, R93, PT ;  /* 0x0000005d6a00720c */ /* 0x000fe40003f84070 */
[----:B------:R-:W-:Y:S02]  /*1980*/  ISETP.GE.U32.AND.EX P0, PT, R104, RZ, PT, P0 ;  /* 0x000000ff6800720c */ /* 0x000fe40003f06100 */
[----:B------:R-:W-:Y:S01]  /*1990*/  IADD3 R114, P5, R119, 0x11, RZ ;  /* 0x0000001177727810 */ /* 0x000fe20007fbe0ff */
[----:B--2---:R-:W-:Y:S04]  /*19a0*/  STS.U8 [R2+UR7+0x4000], R33 ;  /* 0x0040002102007988 */ /* 0x004fe80008000007 */
[----:B---3--:R0:W-:Y:S04]  /*19b0*/  STS.U8 [R2+UR7+0x4200], R35 ;  /* 0x0042002302007988 */ /* 0x0081e80008000007 */
[----:B-----5:R-:W-:Y:S04]  /*19c0*/  STS.U8 [R2+UR7+0x4400], R105 ;  /* 0x0044006902007988 */ /* 0x020fe80008000007 */
[----:B------:R-:W-:Y:S04]  /*19d0*/  STS.U8 [R2+UR7+0x4600], R107 ;  /* 0x0046006b02007988 */ /* 0x000fe80008000007 */
[----:B----4-:R-:W-:Y:S04]  /*19e0*/  STS.U8 [R2+UR7+0x4800], R109 ;  /* 0x0048006d02007988 */ /* 0x010fe80008000007 */
[----:B------:R-:W-:Y:S04]  /*19f0*/  STS.U8 [R2+UR7+0x4a00], R111 ;  /* 0x004a006f02007988 */ /* 0x000fe80008000007 */
[----:B------:R1:W-:Y:S04]  /*1a00*/  STS.U8 [R2+UR7+0x4c00], R113 ;  /* 0x004c007102007988 */ /* 0x0003e80008000007 */
[----:B------:R2:W-:Y:S01]  /*1a10*/  STS.U8 [R2+UR7+0x4e00], R115 ;  /* 0x004e007302007988 */ /* 0x0005e20008000007 */
[----:B------:R3:W-:Y:S06]  /*1a20*/  MEMBAR.ALL.CTA ;  /* 0x0000000000007992 */ /* 0x0007ec0000008000 */
[----:B---3--:R-:W3:Y:S02]  /*1a30*/  FENCE.VIEW.ASYNC.S ;  /* 0x00000000000073c6 */ /* 0x008ee40000000000 */
[----:B---3--:R-:W-:Y:S06]  /*1a40*/  BAR.SYNC.DEFER_BLOCKING 0x0 ;  /* 0x0000000000007b1d */ /* 0x008fec0000010000 */
[----:B0-----:R-:W-:-:S06]  /*1a50*/  WARPGROUP.ARRIVE ;  /* 0x00000000000079c5 */ /* 0x001fcc0000000000 */
[----:B------:R-:W-:Y:S01]  /*1a60*/  QGMMA.64x64x32.F32.E4M3.E4M3 R24, gdesc[UR20], RZ, !UPT ;  /* 0x00e00000141879f3 */ /* 0x000fe2000c7008ff */
[----:B-1----:R-:W-:-:S03]  /*1a70*/  LOP3.LUT R113, R93, 0x8, RZ, 0xfc, !PT ;  /* 0x000000085d717812 */ /* 0x002fc600078efcff */
[----:B------:R-:W-:Y:S01]  /*1a80*/  QGMMA.64x64x32.F32.E4M3.E4M3 R24, gdesc[UR8], R24, gsb0 ;  /* 0x00e00000081879f3 */ /* 0x000fe20008000818 */
[----:B------:R-:W-:Y:S01]  /*1a90*/  ISETP.GT.U32.AND P2, PT, R106, R113, PT ;  /* 0x000000716a00720c */ /* 0x000fe20003f44070 */
[--C-:B------:R-:W-:Y:S01]  /*1aa0*/  IMAD.X R107, RZ, RZ, R104.reuse, P1 ;  /* 0x000000ffff6b7224 */ /* 0x100fe200008e0668 */
[----:B------:R-:W-:Y:S01]  /*1ab0*/  IADD3 R106, P1, R119, 0x10, RZ ;  /* 0x00000010776a7810 */ /* 0x000fe20007f3e0ff */
[----:B------:R-:W-:-:S03]  /*1ac0*/  IMAD.X R118, RZ, RZ, R104, P5 ;  /* 0x000000ffff767224 */ /* 0x000fc600028e0668 */
[C---:B------:R-:W-:Y:S01]  /*1ad0*/  ISETP.GT.U32.AND P5, PT, R106.reuse, R113, PT ;  /* 0x000000716a00720c */ /* 0x040fe20003fa4070 */
[----:B--2---:R-:W-:Y:S01]  /*1ae0*/  IMAD.X R115, RZ, RZ, R104, P1 ;  /* 0x000000ffff737224 */ /* 0x004fe200008e0668 */
[----:B------:R-:W-:Y:S02]  /*1af0*/  ISETP.GT.U32.AND P1, PT, R106, R93, PT ;  /* 0x0000005d6a00720c */ /* 0x000fe40003f24070 */
[----:B------:R-:W-:Y:S02]  /*1b00*/  ISETP.GT.U32.AND.EX P3, PT, R107, RZ, PT, P3 ;  /* 0x000000ff6b00720c */ /* 0x000fe40003f64130 */
[C---:B------:R-:W-:Y:S02]  /*1b10*/  ISETP.GT.U32.AND.EX P4, PT, R110.reuse, RZ, PT, P4 ;  /* 0x000000ff6e00720c */ /* 0x040fe40003f84140 */
[----:B------:R-:W-:Y:S02]  /*1b20*/  ISETP.GT.U32.AND.EX P2, PT, R110, RZ, PT, P2 ;  /* 0x000000ff6e00720c */ /* 0x000fe40003f44120 */
[----:B------:R-:W-:-:S02]  /*1b30*/  ISETP.GT.U32.AND.EX P1, PT, R115, RZ, PT, P1 ;  /* 0x000000ff7300720c */ /* 0x000fc40003f24110 */
[----:B------:R-:W-:Y:S01]  /*1b40*/  ISETP.GT.U32.AND.EX P5, PT, R115, RZ, PT, P5 ;  /* 0x000000ff7300720c */ /* 0x000fe20003fa4150 */
[----:B------:R-:W-:Y:S02]  /*1b50*/  WARPGROUP.DEPBAR.LE gsb0, 0x0 ;  /* 0x00008000000079c5 */ /* 0x000fe40000010000 */
[----:B------:R-:W-:Y:S01]  /*1b60*/  FMUL R105, R25, UR16 ;  /* 0x0000001019697c20 */ /* 0x000fe20008400000 */
[----:B------:R-:W-:-:S04]  /*1b70*/  FMUL R106, R26, UR16 ;  /* 0x000000101a6a7c20 */ /* 0x000fc80008400000 */
[----:B------:R-:W-:Y:S02]  /*1b80*/  FSEL R105, R105, -INF , !P0 ;  /* 0xff80000069697808 */ /* 0x000fe40004000000 */
[----:B------:R-:W-:-:S04]  /*1b90*/  ISETP.GT.U32.AND P0, PT, R112, R113, PT ;  /* 0x000000717000720c */ /* 0x000fc80003f04070 */
[----:B------:R-:W-:Y:S01]  /*1ba0*/  ISETP.GT.U32.AND.EX P0, PT, R104, RZ, PT, P0 ;  /* 0x000000ff6800720c */ /* 0x000fe20003f04100 */
[----:B------:R-:W-:-:S03]  /*1bb0*/  FMUL R109, R29, UR16 ;  /* 0x000000101d6d7c20 */ /* 0x000fc60008400000 */
[----:B------:R-:W-:Y:S02]  /*1bc0*/  FSEL R106, R106, -INF , !P0 ;  /* 0xff8000006a6a7808 */ /* 0x000fe40004000000 */
[----:B------:R-:W-:Y:S01]  /*1bd0*/  ISETP.GE.U32.AND P0, PT, R112, R113, PT ;  /* 0x000000717000720c */ /* 0x000fe20003f06070 */
[----:B------:R-:W-:Y:S01]  /*1be0*/  FMUL R108, R27, UR16 ;  /* 0x000000101b6c7c20 */ /* 0x000fe20008400000 */
[----:B------:R-:W-:Y:S02]  /*1bf0*/  FMUL R107, R28, UR16 ;  /* 0x000000101c6b7c20 */ /* 0x000fe40008400000 */
[----:B------:R-:W-:Y:S02]  /*1c00*/  ISETP.GE.U32.AND.EX P0, PT, R104, RZ, PT, P0 ;  /* 0x000000ff6800720c */ /* 0x000fe40003f06100 */
[----:B------:R-:W-:Y:S02]  /*1c10*/  FSEL R109, R109, -INF , !P4 ;  /* 0xff8000006d6d7808 */ /* 0x000fe40006000000 */
[----:B------:R-:W-:-:S02]  /*1c20*/  ISETP.GT.U32.AND P4, PT, R112, R93, PT ;  /* 0x0000005d7000720c */ /* 0x000fc40003f84070 */
[----:B------:R-:W-:Y:S02]  /*1c30*/  FSEL R108, R108, -INF , !P0 ;  /* 0xff8000006c6c7808 */ /* 0x000fe40004000000 */
[----:B------:R-:W-:Y:S01]  /*1c40*/  FSEL R107, R107, -INF , !P3 ;  /* 0xff8000006b6b7808 */ /* 0x000fe20005800000 */
[----:B------:R-:W-:Y:S01]  /*1c50*/  FMUL R110, R30, UR16 ;  /* 0x000000101e6e7c20 */ /* 0x000fe20008400000 */
[C---:B------:R-:W-:Y:S01]  /*1c60*/  ISETP.GT.U32.AND P0, PT, R114.reuse, R93, PT ;  /* 0x0000005d7200720c */ /* 0x040fe20003f04070 */
[----:B------:R-:W-:Y:S01]  /*1c70*/  FMUL R111, R31, UR16 ;  /* 0x000000101f6f7c20 */ /* 0x000fe20008400000 */
[----:B------:R-:W-:Y:S01]  /*1c80*/  ISETP.GT.U32.AND P3, PT, R114, R113, PT ;  /* 0x000000717200720c */ /* 0x000fe20003f64070 */
[----:B------:R-:W-:Y:S01]  /*1c90*/  FMUL R114, R24, UR16 ;  /* 0x0000001018727c20 */ /* 0x000fe20008400000 */
[----:B------:R-:W-:Y:S01]  /*1ca0*/  ISETP.GT.U32.AND.EX P4, PT, R104, RZ, PT, P4 ;  /* 0x000000ff6800720c */ /* 0x000fe20003f84140 */
[----:B------:R-:W-:Y:S01]  /*1cb0*/  VIADD R24, R119, 0x18 ;  /* 0x0000001877187836 */ /* 0x000fe20000000000 */
[----:B------:R-:W-:Y:S01]  /*1cc0*/  FSEL R111, R111, -INF , !P2 ;  /* 0xff8000006f6f7808 */ /* 0x000fe20005000000 */
[----:B------:R-:W-:Y:S01]  /*1cd0*/  FMUL R32, R32, UR16 ;  /* 0x0000001020207c20 */ /* 0x000fe20008400000 */
[----:B------:R-:W-:Y:S01]  /*1ce0*/  FSEL R114, R114, -INF , !P4 ;  /* 0xff80000072727808 */ /* 0x000fe20006000000 */
[----:B------:R-:W-:Y:S01]  /*1cf0*/  FMUL R33, R33, UR16 ;  /* 0x0000001021217c20 */ /* 0x000fe20008400000 */
[----:B------:R-:W-:-:S02]  /*1d00*/  FSEL R110, R110, -INF , !P4 ;  /* 0xff8000006e6e7808 */ /* 0x000fc40006000000 */
[C---:B------:R-:W-:Y:S02]  /*1d10*/  ISETP.GT.U32.AND P4, PT, R24.reuse, R93, PT ;  /* 0x0000005d1800720c */ /* 0x040fe40003f84070 */
[----:B------:R-:W-:Y:S01]  /*1d20*/  ISETP.GT.U32.AND P2, PT, R24, R113, PT ;  /* 0x000000711800720c */ /* 0x000fe20003f44070 */
[----:B------:R-:W-:Y:S01]  /*1d30*/  VIADD R24, R119, 0x19 ;  /* 0x0000001977187836 */ /* 0x000fe20000000000 */
[----:B------:R-:W-:Y:S01]  /*1d40*/  ISETP.GT.U32.AND.EX P0, PT, R118, RZ, PT, P0 ;  /* 0x000000ff7600720c */ /* 0x000fe20003f04100 */
[----:B------:R-:W-:Y:S01]  /*1d50*/  FMUL R34, R34, UR16 ;  /* 0x0000001022227c20 */ /* 0x000fe20008400000 */
[----:B------:R-:W-:Y:S02]  /*1d60*/  FSEL R32, R32, -INF , !P1 ;  /* 0xff80000020207808 */ /* 0x000fe40004800000 */
[----:B------:R-:W-:Y:S02]  /*1d70*/  FSEL R33, R33, -INF , !P0 ;  /* 0xff80000021217808 */ /* 0x000fe40004000000 */
[----:B------:R-:W-:-:S02]  /*1d80*/  ISETP.GT.U32.AND P1, PT, R24, R93, PT ;  /* 0x0000005d1800720c */ /* 0x000fc40003f24070 */
[----:B------:R-:W-:Y:S01]  /*1d90*/  ISETP.GT.U32.AND P0, PT, R24, R113, PT ;  /* 0x000000711800720c */ /* 0x000fe20003f04070 */
[----:B------:R-:W-:Y:S01]  /*1da0*/  FMUL R24, R35, UR16 ;  /* 0x0000001023187c20 */ /* 0x000fe20008400000 */
[----:B------:R-:W-:Y:S01]  /*1db0*/  ISETP.GT.U32.AND.EX P3, PT, R118, RZ, PT, P3 ;  /* 0x000000ff7600720c */ /* 0x000fe20003f64130 */
[----:B------:R-:W-:Y:S01]  /*1dc0*/  FMUL R37, R37, UR16 ;  /* 0x0000001025257c20 */ /* 0x000fe20008400000 */
[----:B------:R-:W-:Y:S02]  /*1dd0*/  FSEL R35, R34, -INF , !P5 ;  /* 0xff80000022237808 */ /* 0x000fe40006800000 */
[----:B------:R-:W-:Y:S02]  /*1de0*/  FSEL R34, R24, -INF , !P3 ;  /* 0xff80000018227808 */ /* 0x000fe40005800000 */
[----:B------:R-:W-:Y:S02]  /*1df0*/  ISETP.GT.U32.AND.EX P1, PT, R117, RZ, PT, P1 ;  /* 0x000000ff7500720c */ /* 0x000fe40003f24110 */
[----:B------:R-:W-:Y:S01]  /*1e00*/  LOP3.LUT R24, R112, 0x20, RZ, 0xfc, !PT ;  /* 0x0000002070187812 */ /* 0x000fe200078efcff */
[----:B------:R-:W-:Y:S01]  /*1e10*/  FMUL R36, R36, UR16 ;  /* 0x0000001024247c20 */ /* 0x000fe20008400000 */
[----:B------:R-:W-:-:S02]  /*1e20*/  FSEL R37, R37, -INF , !P1 ;  /* 0xff80000025257808 */ /* 0x000fc40004800000 */
[----:B------:R-:W-:Y:S02]  /*1e30*/  ISETP.GT.U32.AND P1, PT, R24, R93, PT ;  /* 0x0000005d1800720c */ /* 0x000fe40003f24070 */
[----:B------:R-:W-:Y:S01]  /*1e40*/  ISETP.GT.U32.AND.EX P4, PT, R116, RZ, PT, P4 ;  /* 0x000000ff7400720c */ /* 0x000fe20003f84140 */
[----:B------:R-:W-:Y:S01]  /*1e50*/  FMUL R40, R40, UR16 ;  /* 0x0000001028287c20 */ /* 0x000fe20008400000 */
[----:B------:R-:W-:Y:S02]  /*1e60*/  ISETP.GT.U32.AND.EX P0, PT, R117, RZ, PT, P0 ;  /* 0x000000ff7500720c */ /* 0x000fe40003f04100 */
[----:B------:R-:W-:Y:S02]  /*1e70*/  ISETP.GT.U32.AND.EX P1, PT, R104, RZ, PT, P1 ;  /* 0x000000ff6800720c */ /* 0x000fe40003f24110 */
[----:B------:R-:W-:Y:S02]  /*1e80*/  FSEL R36, R36, -INF , !P4 ;  /* 0xff80000024247808 */ /* 0x000fe40006000000 */
[----:B------:R-:W-:-:S02]  /*1e90*/  LOP3.LUT R117, R112, 0x21, RZ, 0xfc, !PT ;  /* 0x0000002170757812 */ /* 0x000fc400078efcff */
[-C--:B------:R-:W-:Y:S02]  /*1ea0*/  ISETP.GT.U32.AND P4, PT, R24, R113.reuse, PT ;  /* 0x000000711800720c */ /* 0x080fe40003f84070 */
[----:B------:R-:W-:Y:S01]  /*1eb0*/  ISETP.GT.U32.AND.EX P2, PT, R116, RZ, PT, P2 ;  /* 0x000000ff7400720c */ /* 0x000fe20003f44120 */
[----:B------:R-:W-:Y:S01]  /*1ec0*/  FMUL R116, R42, UR16 ;  /* 0x000000102a747c20 */ /* 0x000fe20008400000 */
[----:B------:R-:W-:Y:S02]  /*1ed0*/  FSEL R40, R40, -INF , !P1 ;  /* 0xff80000028287808 */ /* 0x000fe40004800000 */
[----:B------:R-:W-:Y:S02]  /*1ee0*/  ISETP.GT.U32.AND P1, PT, R117, R113, PT ;  /* 0x000000717500720c */ /* 0x000fe40003f24070 */
[----:B------:R-:W-:Y:S01]  /*1ef0*/  ISETP.GT.U32.AND.EX P4, PT, R104, RZ, PT, P4 ;  /* 0x000000ff6800720c */ /* 0x000fe20003f84140 */
[----:B------:R-:W-:Y:S01]  /*1f00*/  FMUL R43, R43, UR16 ;  /* 0x000000102b2b7c20 */ /* 0x000fe20008400000 */
[----:B------:R-:W-:-:S02]  /*1f10*/  LOP3.LUT R42, R112, 0x28, RZ, 0xfc, !PT ;  /* 0x00000028702a7812 */ /* 0x000fc400078efcff */
[----:B------:R-:W-:Y:S02]  /*1f20*/  ISETP.GT.U32.AND.EX P1, PT, R104, RZ, PT, P1 ;  /* 0x000000ff6800720c */ /* 0x000fe40003f24110 */
[----:B------:R-:W-:Y:S02]  /*1f30*/  FSEL R116, R116, -INF , !P4 ;  /* 0xff80000074747808 */ /* 0x000fe40006000000 */
[----:B------:R-:W-:Y:S02]  /*1f40*/  LOP3.LUT R118, R112, 0x29, RZ, 0xfc, !PT ;  /* 0x0000002970767812 */ /* 0x000fe400078efcff */
[-C--:B------:R-:W-:Y:S01]  /*1f50*/  ISETP.GT.U32.AND P4, PT, R42, R113.reuse, PT ;  /* 0x000000712a00720c */ /* 0x080fe20003f84070 */
[----:B------:R-:W-:Y:S01]  /*1f60*/  FMUL R38, R38, UR16 ;  /* 0x0000001026267c20 */ /* 0x000fe20008400000 */
[----:B------:R-:W-:Y:S01]  /*1f70*/  FMUL R39, R39, UR16 ;  /* 0x0000001027277c20 */ /* 0x000fe20008400000 */
[----:B------:R-:W-:Y:S01]  /*1f80*/  FSEL R43, R43, -INF , !P1 ;  /* 0xff8000002b2b7808 */ /* 0x000fe20004800000 */
[----:B------:R-:W-:Y:S01]  /*1f90*/  FMUL R46, R46, UR16 ;  /* 0x000000102e2e7c20 */ /* 0x000fe20008400000 */
[----:B------:R-:W-:-:S02]  /*1fa0*/  ISETP.GT.U32.AND P1, PT, R118, R113, PT ;  /* 0x000000717600720c */ /* 0x000fc40003f24070 */
[----:B------:R-:W-:Y:S02]  /*1fb0*/  LOP3.LUT R24, R112, 0x38, RZ, 0xfc, !PT ;  /* 0x0000003870187812 */ /* 0x000fe400078efcff */
[----:B------:R-:W-:Y:S01]  /*1fc0*/  ISETP.GT.U32.AND.EX P4, PT, R104, RZ, PT, P4 ;  /* 0x000000ff6800720c */ /* 0x000fe20003f84140 */
[----:B------:R-:W-:Y:S01]  /*1fd0*/  FMUL R47, R47, UR16 ;  /* 0x000000102f2f7c20 */ /* 0x000fe20008400000 */
[----:B------:R-:W-:Y:S01]  /*1fe0*/  LOP3.LUT R26, R112, 0x39, RZ, 0xfc, !PT ;  /* 0x00000039701a7812 */ /* 0x000fe200078efcff */
[----:B------:R-:W-:Y:S01]  /*1ff0*/  USHF.R.S32.HI UR8, URZ, 0x1f, UR4 ;  /* 0x0000001f3f087899 */ /* 0x000fe20008011404 */
[----:B------:R-:W-:Y:S02]  /*2000*/  FSEL R38, R38, -INF , !P2 ;  /* 0xff80000026267808 */ /* 0x000fe40005000000 */
[----:B------:R-:W-:Y:S02]  /*2010*/  FSEL R39, R39, -INF , !P0 ;  /* 0xff80000027277808 */ /* 0x000fe40004000000 */
[----:B------:R-:W-:-:S02]  /*2020*/  ISETP.GT.U32.AND.EX P1, PT, R104, RZ, PT, P1 ;  /* 0x000000ff6800720c */ /* 0x000fc40003f24110 */
[C---:B------:R-:W-:Y:S02]  /*2030*/  ISETP.GT.U32.AND P2, PT, R24.reuse, R113, PT ;  /* 0x000000711800720c */ /* 0x040fe40003f44070 */
[----:B------:R-:W-:Y:S02]  /*2040*/  ISETP.GT.U32.AND P0, PT, R24, R93, PT ;  /* 0x0000005d1800720c */ /* 0x000fe40003f04070 */
[----:B------:R-:W-:Y:S02]  /*2050*/  FSEL R46, R46, -INF , !P4 ;  /* 0xff8000002e2e7808 */ /* 0x000fe40006000000 */
[----:B------:R-:W-:Y:S02]  /*2060*/  IADD3 R24, P4, R17, UR4, RZ ;  /* 0x0000000411187c10 */ /* 0x000fe4000ff9e0ff */
[C---:B------:R-:W-:Y:S02]  /*2070*/  ISETP.GT.U32.AND P5, PT, R26.reuse, R113, PT ;  /* 0x000000711a00720c */ /* 0x040fe40003fa4070 */
[----:B------:R-:W-:-:S02]  /*2080*/  ISETP.GT.U32.AND P3, PT, R26, R93, PT ;  /* 0x0000005d1a00720c */ /* 0x000fc40003f64070 */
[----:B------:R-:W-:Y:S02]  /*2090*/  FSEL R47, R47, -INF , !P1 ;  /* 0xff8000002f2f7808 */ /* 0x000fe40004800000 */
[----:B------:R-:W-:Y:S02]  /*20a0*/  IADD3 R26, P1, R16, UR4, RZ ;  /* 0x00000004101a7c10 */ /* 0x000fe4000ff3e0ff */
[----:B------:R-:W-:Y:S02]  /*20b0*/  LOP3.LUT R28, R112, 0x31, RZ, 0xfc, !PT ;  /* 0x00000031701c7812 */ /* 0x000fe400078efcff */
[----:B------:R-:W-:Y:S02]  /*20c0*/  IADD3.X R25, R13, UR8, RZ, P4, !PT ;  /* 0x000000080d197c10 */ /* 0x000fe4000a7fe4ff */
[----:B------:R-:W-:Y:S02]  /*20d0*/  IADD3.X R27, R12, UR8, RZ, P1, !PT ;  /* 0x000000080c1b7c10 */ /* 0x000fe40008ffe4ff */
[----:B------:R-:W-:Y:S01]  /*20e0*/  P2R R115, PR, RZ, 0x20 ;  /* 0x00000020ff737803 */ /* 0x000fe20000000000 */
[----:B------:R0:W2:Y:S01]  /*20f0*/  LDG.E.U8 R119, desc[UR18][R24.64] ;  /* 0x0000001218777981 */ /* 0x0000a2000c1e1100 */
[----:B------:R-:W-:-:S02]  /*2100*/  ISETP.GT.U32.AND P4, PT, R28, R113, PT ;  /* 0x000000711c00720c */ /* 0x000fc40003f84070 */
[----:B------:R-:W-:Y:S01]  /*2110*/  ISETP.GT.U32.AND P1, PT, R28, R93, PT ;  /* 0x0000005d1c00720c */ /* 0x000fe20003f24070 */
[----:B------:R-:W-:Y:S01]  /*2120*/  FMUL R50, R50, UR16 ;  /* 0x0000001032327c20 */ /* 0x000fe20008400000 */
[----:B------:R-:W-:Y:S01]  /*2130*/  IADD3 R28, P5, R9, UR4, RZ ;  /* 0x00000004091c7c10 */ /* 0x000fe2000ffbe0ff */
[----:B------:R-:W3:Y:S01]  /*2140*/  LDG.E.U8 R26, desc[UR18][R26.64] ;  /* 0x000000121a1a7981 */ /* 0x000ee2000c1e1100 */
[----:B0-----:R-:W-:Y:S02]  /*2150*/  IADD3 R24, P6, R8, UR4, RZ ;  /* 0x0000000408187c10 */ /* 0x001fe4000ffde0ff */
[----:B------:R-:W-:Y:S02]  /*2160*/  IADD3.X R29, R7, UR8, RZ, P5, !PT ;  /* 0x00000008071d7c10 */ /* 0x000fe4000affe4ff */
[----:B------:R-:W-:Y:S02]  /*2170*/  IADD3.X R25, R6, UR8, RZ, P6, !PT ;  /* 0x0000000806197c10 */ /* 0x000fe4000b7fe4ff */
[----:B------:R-:W-:Y:S01]  /*2180*/  IADD3 R30, P5, R15, UR4, RZ ;  /* 0x000000040f1e7c10 */ /* 0x000fe2000ffbe0ff */
[----:B------:R-:W4:Y:S01]  /*2190*/  LDG.E.U8 R28, desc[UR18][R28.64] ;  /* 0x000000121c1c7981 */ /* 0x000f22000c1e1100 */
[----:B------:R-:W-:-:S02]  /*21a0*/  LOP3.LUT R112, R112, 0x30, RZ, 0xfc, !PT ;  /* 0x0000003070707812 */ /* 0x000fc400078efcff */
[----:B------:R-:W-:Y:S02]  /*21b0*/  IADD3.X R31, R11, UR8, RZ, P5, !PT ;  /* 0x000000080b1f7c10 */ /* 0x000fe4000affe4ff */
[----:B------:R-:W-:-:S03]  /*21c0*/  ISETP.GT.U32.AND P5, PT, R112, R113, PT ;  /* 0x000000717000720c */ /* 0x000fc60003fa4070 */
[----:B------:R-:W5:Y:S04]  /*21d0*/  LDG.E.U8 R30, desc[UR18][R30.64] ;  /* 0x000000121e1e7981 */ /* 0x000f68000c1e1100 */
[----:B------:R0:W5:Y:S01]  /*21e0*/  LDG.E.U8 R29, desc[UR18][R24.64] ;  /* 0x00000012181d7981 */ /* 0x000162000c1e1100 */
[----:B------:R-:W-:Y:S02]  /*21f0*/  ISETP.GT.U32.AND.EX P5, PT, R104, RZ, PT, P5 ;  /* 0x000000ff6800720c */ /* 0x000fe40003fa4150 */
[----:B0-----:R-:W-:-:S04]  /*2200*/  IADD3 R24, P6, R14, UR4, RZ ;  /* 0x000000040e187c10 */ /* 0x001fc8000ffde0ff */
[----:B------:R-:W-:Y:S02]  /*2210*/  IADD3.X R25, R10, UR8, RZ, P6, !PT ;  /* 0x000000080a197c10 */ /* 0x000fe4000b7fe4ff */
[----:B------:R-:W-:-:S03]  /*2220*/  FSEL R27, R50, -INF , !P5 ;  /* 0xff800000321b7808 */ /* 0x000fc60006800000 */
[----:B------:R0:W5:Y:S01]  /*2230*/  LDG.E.U8 R50, desc[UR18][R24.64] ;  /* 0x0000001218327981 */ /* 0x000162000c1e1100 */
[----:B------:R-:W-:Y:S01]  /*2240*/  FMUL R31, R51, UR16 ;  /* 0x00000010331f7c20 */ /* 0x000fe20008400000 */
[----:B------:R-:W-:Y:S01]  /*2250*/  FMUL R51, R54, UR16 ;  /* 0x0000001036337c20 */ /* 0x000fe20008400000 */
[----:B0-----:R-:W-:-:S04]  /*2260*/  IADD3 R24, P6, R121, UR4, RZ ;  /* 0x0000000479187c10 */ /* 0x001fc8000ffde0ff */
[----:B------:R-:W-:-:S05]  /*2270*/  IADD3.X R25, R120, UR8, RZ, P6, !PT ;  /* 0x0000000878197c10 */ /* 0x000fca000b7fe4ff */
[----:B------:R0:W5:Y:S02]  /*2280*/  LDG.E.U8 R54, desc[UR18][R24.64] ;  /* 0x0000001218367981 */ /* 0x000164000c1e1100 */
[----:B0-----:R-:W-:-:S04]  /*2290*/  IADD3 R24, P6, R123, UR4, RZ ;  /* 0x000000047b187c10 */ /* 0x001fc8000ffde0ff */
[----:B------:R-:W-:-:S05]  /*22a0*/  IADD3.X R25, R122, UR8, RZ, P6, !PT ;  /* 0x000000087a197c10 */ /* 0x000fca000b7fe4ff */
[----:B------:R0:W5:Y:S01]  /*22b0*/  LDG.E.U8 R24, desc[UR18][R24.64] ;  /* 0x0000001218187981 */ /* 0x000162000c1e1100 */
[----:B------:R-:W-:Y:S02]  /*22c0*/  FMNMX R113, R106, R108, !PT ;  /* 0x0000006c6a717209 */ /* 0x000fe40007800000 */
[----:B------:R-:W-:Y:S01]  /*22d0*/  ISETP.GT.U32.AND P5, PT, R112, R93, PT ;  /* 0x0000005d7000720c */ /* 0x000fe20003fa4070 */
[----:B------:R-:W-:Y:S01]  /*22e0*/  FMUL R55, R55, UR16 ;  /* 0x0000001037377c20 */ /* 0x000fe20008400000 */
[----:B------:R-:W-:Y:S01]  /*22f0*/  FMNMX R112, R110, R113, !PT ;  /* 0x000000716e707209 */ /* 0x000fe20007800000 */
[----:B------:R-:W-:Y:S01]  /*2300*/  FMUL R45, R45, UR16 ;  /* 0x000000102d2d7c20 */ /* 0x000fe20008400000 */
[----:B------:R-:W-:Y:S01]  /*2310*/  ISETP.GT.U32.AND.EX P4, PT, R104, RZ, PT, P4 ;  /* 0x000000ff6800720c */ /* 0x000fe20003f84140 */
[----:B------:R-:W-:Y:S01]  /*2320*/  BAR.SYNC.DEFER_BLOCKING 0x0 ;  /* 0x0000000000007b1d */ /* 0x000fe20000010000 */
[----:B------:R-:W-:-:S04]  /*2330*/  FMNMX R112, R111, R112, !PT ;  /* 0x000000706f707209 */ /* 0x000fc80007800000 */
[----:B------:R-:W-:-:S04]  /*2340*/  FMNMX R113, R35, R112, !PT ;  /* 0x0000007023717209 */ /* 0x000fc80007800000 */
[----:B------:R-:W-:-:S04]  /*2350*/  FMNMX R113, R34, R113, !PT ;  /* 0x0000007122717209 */ /* 0x000fc80007800000 */
[----:B------:R-:W-:-:S04]  /*2360*/  FMNMX R112, R38, R113, !PT ;  /* 0x0000007126707209 */ /* 0x000fc80007800000 */
[----:B------:R-:W-:-:S04]  /*2370*/  FMNMX R113, R39, R112, !PT ;  /* 0x0000007027717209 */ /* 0x000fc80007800000 */
[----:B------:R-:W-:-:S04]  /*2380*/  FMNMX R112, R116, R113, !PT ;  /* 0x0000007174707209 */ /* 0x000fc80007800000 */
[----:B------:R-:W-:-:S04]  /*2390*/  FMNMX R113, R43, R112, !PT ;  /* 0x000000702b717209 */ /* 0x000fc80007800000 */
[----:B------:R-:W-:-:S04]  /*23a0*/  FMNMX R112, R46, R113, !PT ;  /* 0x000000712e707209 */ /* 0x000fc80007800000 */
[----:B------:R-:W-:Y:S02]  /*23b0*/  FMNMX R112, R47, R112, !PT ;  /* 0x000000702f707209 */ /* 0x000fe40007800000 */
[----:B------:R-:W-:Y:S02]  /*23c0*/  FSEL R31, R31, -INF , !P4 ;  /* 0xff8000001f1f7808 */ /* 0x000fe40006000000 */
[----:B------:R-:W-:Y:S02]  /*23d0*/  ISETP.GT.U32.AND.EX P2, PT, R104, RZ, PT, P2 ;  /* 0x000000ff6800720c */ /* 0x000fe40003f44120 */
[----:B------:R-:W-:Y:S02]  /*23e0*/  ISETP.NE.AND P6, PT, R115, RZ, PT ;  /* 0x000000ff7300720c */ /* 0x000fe40003fc5270 */
[----:B------:R-:W-:Y:S02]  /*23f0*/  FMNMX R112, R27, R112, !PT ;  /* 0x000000701b707209 */ /* 0x000fe40007800000 */
[----:B------:R-:W-:-:S02]  /*2400*/  FSEL R51, R51, -INF , !P2 ;  /* 0xff80000033337808 */ /* 0x000fc40005000000 */
[----:B------:R-:W-:Y:S02]  /*2410*/  ISETP.GT.U32.AND.EX P6, PT, R104, RZ, PT, P6 ;  /* 0x000000ff6800720c */ /* 0x000fe40003fc4160 */
[----:B------:R-:W-:Y:S02]  /*2420*/  FMNMX R112, R31, R112, !PT ;  /* 0x000000701f707209 */ /* 0x000fe40007800000 */
[----:B------:R-:W-:Y:S02]  /*2430*/  FSEL R55, R55, -INF , !P6 ;  /* 0xff80000037377808 */ /* 0x000fe40007000000 */
[----:B------:R-:W-:-:S04]  /*2440*/  FMNMX R112, R51, R112, !PT ;  /* 0x0000007033707209 */ /* 0x000fc80007800000 */
[----:B------:R-:W-:Y:S01]  /*2450*/  FMNMX R112, R55, R112, !PT ;  /* 0x0000007037707209 */ /* 0x000fe20007800000 */
[----:B0-----:R-:W-:-:S04]  /*2460*/  FMUL R25, R41, UR16 ;  /* 0x0000001029197c20 */ /* 0x001fc80008400000 */
[----:B------:R-:W0:Y:S01]  /*2470*/  SHFL.BFLY PT, R41, R112, 0x2, 0x1f ;  /* 0x0c401f0070297f89 */ /* 0x000e2200000e0000 */
[----:B------:R-:W-:-:S04]  /*2480*/  ISETP.GT.U32.AND P2, PT, R117, R93, PT ;  /* 0x0000005d7500720c */ /* 0x000fc80003f44070 */
[----:B------:R-:W-:Y:S02]  /*2490*/  ISETP.GT.U32.AND.EX P2, PT, R104, RZ, PT, P2 ;  /* 0x000000ff6800720c */ /* 0x000fe40003f44120 */
[-C--:B------:R-:W-:Y:S02]  /*24a0*/  ISETP.GT.U32.AND P4, PT, R118, R93.reuse, PT ;  /* 0x0000005d7600720c */ /* 0x080fe40003f84070 */
[----:B------:R-:W-:Y:S02]  /*24b0*/  FSEL R25, R25, -INF , !P2 ;  /* 0xff80000019197808 */ /* 0x000fe40005000000 */
[----:B------:R-:W-:Y:S02]  /*24c0*/  ISETP.GT.U32.AND P2, PT, R42, R93, PT ;  /* 0x0000005d2a00720c */ /* 0x000fe40003f44070 */
[C---:B------:R-:W-:Y:S02]  /*24d0*/  ISETP.GT.U32.AND.EX P3, PT, R104.reuse, RZ, PT, P3 ;  /* 0x000000ff6800720c */ /* 0x040fe40003f64130 */
[----:B------:R-:W-:-:S02]  /*24e0*/  ISETP.GT.U32.AND.EX P0, PT, R104, RZ, PT, P0 ;  /* 0x000000ff6800720c */ /* 0x000fc40003f04100 */
[C---:B------:R-:W-:Y:S02]  /*24f0*/  ISETP.GT.U32.AND.EX P1, PT, R104.reuse, RZ, PT, P1 ;  /* 0x000000ff6800720c */ /* 0x040fe40003f24110 */
[C---:B------:R-:W-:Y:S02]  /*2500*/  ISETP.GT.U32.AND.EX P5, PT, R104.reuse, RZ, PT, P5 ;  /* 0x000000ff6800720c */ /* 0x040fe40003fa4150 */
[----:B------:R-:W-:Y:S02]  /*2510*/  ISETP.GT.U32.AND.EX P4, PT, R104, RZ, PT, P4 ;  /* 0x000000ff6800720c */ /* 0x000fe40003f84140 */
[----:B0-----:R-:W-:Y:S02]  /*2520*/  FMNMX R41, R112, R41, !PT ;  /* 0x0000002970297209 */ /* 0x001fe40007800000 */
[----:B------:R-:W-:Y:S02]  /*2530*/  ISETP.GT.U32.AND.EX P2, PT, R104, RZ, PT, P2 ;  /* 0x000000ff6800720c */ /* 0x000fe40003f44120 */
[----:B------:R-:W-:Y:S01]  /*2540*/  FMNMX R104, R114, R105, !PT ;  /* 0x0000006972687209 */ /* 0x000fe20007800000 */
[----:B------:R-:W0:Y:S03]  /*2550*/  SHFL.BFLY PT, R42, R41, 0x1, 0x1f ;  /* 0x0c201f00292a7f89 */ /* 0x000e2600000e0000 */
[----:B------:R-:W-:-:S04]  /*2560*/  FMNMX R104, R107, R104, !PT ;  /* 0x000000686b687209 */ /* 0x000fc80007800000 */
[----:B------:R-:W-:-:S04]  /*2570*/  FMNMX R113, R109, R104, !PT ;  /* 0x000000686d717209 */ /* 0x000fc80007800000 */
[----:B------:R-:W-:-:S04]  /*2580*/  FMNMX R104, R32, R113, !PT ;  /* 0x0000007120687209 */ /* 0x000fc80007800000 */
[----:B------:R-:W-:-:S04]  /*2590*/  FMNMX R113, R33, R104, !PT ;  /* 0x0000006821717209 */ /* 0x000fc80007800000 */
[----:B------:R-:W-:Y:S01]  /*25a0*/  FMNMX R112, R36, R113, !PT ;  /* 0x0000007124707209 */ /* 0x000fe20007800000 */
[----:B------:R-:W-:-:S03]  /*25b0*/  FMUL R104, R44, UR16 ;  /* 0x000000102c687c20 */ /* 0x000fc60008400000 */
[----:B------:R-:W-:Y:S02]  /*25c0*/  FMNMX R113, R37, R112, !PT ;  /* 0x0000007025717209 */ /* 0x000fe40007800000 */
[----:B0-----:R-:W-:Y:S02]  /*25d0*/  FMNMX R42, R41, R42, !PT ;  /* 0x0000002a292a7209 */ /* 0x001fe40007800000 */
[----:B------:R-:W-:Y:S01]  /*25e0*/  FMNMX R112, R40, R113, !PT ;  /* 0x0000007128707209 */ /* 0x000fe20007800000 */
[----:B------:R-:W-:Y:S01]  /*25f0*/  FMUL R44, R49, UR16 ;  /* 0x00000010312c7c20 */ /* 0x000fe20008400000 */
[----:B------:R-:W-:Y:S01]  /*2600*/  FMNMX R41, R42, R5, !PT ;  /* 0x000000052a297209 */ /* 0x000fe20007800000 */
[----:B------:R-:W-:Y:S01]  /*2610*/  FMUL R42, R48, UR16 ;  /* 0x00000010302a7c20 */ /* 0x000fe20008400000 */
[----:B------:R-:W-:Y:S02]  /*2620*/  FSEL R48, R104, -INF , !P2 ;  /* 0xff80000068307808 */ /* 0x000fe40005000000 */
[----:B------:R-:W-:Y:S01]  /*2630*/  FMNMX R49, R25, R112, !PT ;  /* 0x0000007019317209 */ /* 0x000fe20007800000 */
[----:B------:R-:W-:Y:S01]  /*2640*/  FMUL R104, R52, UR16 ;  /* 0x0000001034687c20 */ /* 0x000fe20008400000 */
[----:B------:R-:W-:-:S02]  /*2650*/  FSEL R52, R45, -INF , !P4 ;  /* 0xff8000002d347808 */ /* 0x000fc40006000000 */
[----:B------:R-:W-:Y:S01]  /*2660*/  FMNMX R45, R48, R49, !PT ;  /* 0x00000031302d7209 */ /* 0x000fe20007800000 */
[----:B------:R-:W-:-:S01]  /*2670*/  FADD R106, R106, -R41 ;  /* 0x800000296a6a7221 */ /* 0x000fc20000000000 */
[----:B------:R-:W-:Y:S02]  /*2680*/  FSEL R49, R42, -INF , !P5 ;  /* 0xff8000002a317808 */ /* 0x000fe40006800000 */
[----:B------:R-:W-:Y:S01]  /*2690*/  FMNMX R112, R52, R45, !PT ;  /* 0x0000002d34707209 */ /* 0x000fe20007800000 */
[----:B------:R-:W-:Y:S01]  /*26a0*/  FMUL R115, R106, 1.4426950216293334961 ;  /* 0x3fb8aa3b6a737820 */ /* 0x000fe20000400000 */
[----:B------:R-:W-:Y:S02]  /*26b0*/  FSEL R106, R44, -INF , !P1 ;  /* 0xff8000002c6a7808 */ /* 0x000fe40004800000 */
[----:B------:R-:W-:Y:S01]  /*26c0*/  FMNMX R45, R49, R112, !PT ;  /* 0x00000070312d7209 */ /* 0x000fe20007800000 */
[----:B------:R-:W-:-:S01]  /*26d0*/  FADD R113, R108, -R41 ;  /* 0x800000296c717221 */ /* 0x000fc20000000000 */
[----:B------:R-:W-:Y:S01]  /*26e0*/  FMUL R108, R53, UR16 ;  /* 0x00000010356c7c20 */ /* 0x000fe20008400000 */
[----:B------:R-:W-:-:S02]  /*26f0*/  FSEL R104, R104, -INF , !P0 ;  /* 0xff80000068687808 */ /* 0x000fc40004000000 */
[----:B------:R-:W-:Y:S01]  /*2700*/  FMNMX R45, R106, R45, !PT ;  /* 0x0000002d6a2d7209 */ /* 0x000fe20007800000 */
[----:B------:R-:W-:-:S01]  /*2710*/  FADD R110, R110, -R41 ;  /* 0x800000296e6e7221 */ /* 0x000fc20000000000 */
[----:B------:R-:W-:Y:S02]  /*2720*/  FSEL R108, R108, -INF , !P3 ;  /* 0xff8000006c6c7808 */ /* 0x000fe40005800000 */
[----:B------:R-:W-:Y:S01]  /*2730*/  FMNMX R53, R104, R45, !PT ;  /* 0x0000002d68357209 */ /* 0x000fe20007800000 */
[----:B------:R-:W-:Y:S01]  /*2740*/  FMUL R112, R110, 1.4426950216293334961 ;  /* 0x3fb8aa3b6e707820 */ /* 0x000fe20000400000 */
[----:B------:R-:W-:-:S02]  /*2750*/  FADD R111, R111, -R41 ;  /* 0x800000296f6f7221 */ /* 0x000fc40000000000 */
[----:B------:R-:W-:Y:S01]  /*2760*/  FMNMX R110, R108, R53, !PT ;  /* 0x000000356c6e7209 */ /* 0x000fe20007800000 */
[----:B------:R-:W-:Y:S01]  /*2770*/  FMUL R44, R113, 1.4426950216293334961 ;  /* 0x3fb8aa3b712c7820 */ /* 0x000fe20000400000 */
[----:B------:R-:W-:-:S03]  /*2780*/  FMUL R113, R111, 1.4426950216293334961 ;  /* 0x3fb8aa3b6f717820 */ /* 0x000fc60000400000 */
[----:B------:R-:W0:Y:S01]  /*2790*/  SHFL.BFLY PT, R111, R110, 0x2, 0x1f ;  /* 0x0c401f006e6f7f89 */ /* 0x000e2200000e0000 */
[----:B------:R0:W-:Y:S01]  /*27a0*/  MUFU.EX2 R45, R112 ;  /* 0x00000070002d7308 */ /* 0x0001e20000000800 */
[----:B------:R-:W-:-:S07]  /*27b0*/  FADD R53, R35, -R41 ;  /* 0x8000002923357221 */ /* 0x000fce0000000000 */
[----:B------:R1:W2:Y:S01]  /*27c0*/  MUFU.EX2 R35, R113 ;  /* 0x0000007100237308 */ /* 0x0002a20000000800 */
[----:B0-----:R-:W-:-:S05]  /*27d0*/  FMNMX R112, R110, R111, !PT ;  /* 0x0000006f6e707209 */ /* 0x001fca0007800000 */
[----:B-1----:R-:W0:Y:S01]  /*27e0*/  SHFL.BFLY PT, R113, R112, 0x1, 0x1f ;  /* 0x0c201f0070717f89 */ /* 0x002e2200000e0000 */
[----:B------:R-:W-:-:S01]  /*27f0*/  FADD R116, R116, -R41 ;  /* 0x8000002974747221 */ /* 0x000fc20000000000 */
[----:B------:R-:W-:-:S03]  /*2800*/  FADD R27, R27, -R41 ;  /* 0x800000291b1b7221 */ /* 0x000fc60000000000 */
[----:B------:R-:W-:Y:S01]  /*2810*/  FMUL R116, R116, 1.4426950216293334961 ;  /* 0x3fb8aa3b74747820 */ /* 0x000fe20000400000 */
[----:B------:R-:W-:-:S01]  /*2820*/  FADD R110, R43, -R41 ;  /* 0x800000292b6e7221 */ /* 0x000fc20000000000 */
[----:B------:R-:W-:Y:S02]  /*2830*/  FMUL R111, R27, 1.4426950216293334961 ;  /* 0x3fb8aa3b1b6f7820 */ /* 0x000fe40000400000 */
[----:B------:R0:W-:Y:S01]  /*2840*/  MUFU.EX2 R43, R116 ;  /* 0x00000074002b7308 */ /* 0x0001e20000000800 */
[----:B------:R-:W-:-:S01]  /*2850*/  FADD R27, R51, -R41 ;  /* 0x80000029331b7221 */ /* 0x000fc20000000000 */
[----:B------:R-:W-:Y:S01]  /*2860*/  FADD R31, R31, -R41 ;  /* 0x800000291f1f7221 */ /* 0x000fe20000000000 */
[----:B0-----:R-:W-:-:S04]  /*2870*/  FMNMX R116, R112, R113, !PT ;  /* 0x0000007170747209 */ /* 0x001fc80007800000 */
[----:B------:R-:W-:Y:S01]  /*2880*/  FMNMX R51, R116, R103, !PT ;  /* 0x0000006774337209 */ /* 0x000fe20007800000 */
[----:B------:R-:W-:Y:S01]  /*2890*/  FMUL R116, R27, 1.4426950216293334961 ;  /* 0x3fb8aa3b1b747820 */ /* 0x000fe20000400000 */
[----:B------:R-:W-:Y:S01]  /*28a0*/  FADD R27, R55, -R41 ;  /* 0x80000029371b7221 */ /* 0x000fe20000000000 */
[----:B------:R0:W-:Y:S01]  /*28b0*/  MUFU.EX2 R42, R115 ;  /* 0x00000073002a7308 */ /* 0x0001e20000000800 */
[----:B------:R-:W-:Y:S02]  /*28c0*/  FMUL R31, R31, 1.4426950216293334961 ;  /* 0x3fb8aa3b1f1f7820 */ /* 0x000fe40000400000 */
[----:B------:R-:W-:Y:S01]  /*28d0*/  FMUL R113, R27, 1.4426950216293334961 ;  /* 0x3fb8aa3b1b717820 */ /* 0x000fe20000400000 */
[----:B------:R-:W-:-:S01]  /*28e0*/  FADD R27, R105, -R51 ;  /* 0x80000033691b7221 */ /* 0x000fc20000000000 */
[----:B0-----:R-:W-:Y:S01]  /*28f0*/  FMUL R115, R53, 1.4426950216293334961 ;  /* 0x3fb8aa3b35737820 */ /* 0x001fe20000400000 */
[----:B------:R-:W-:-:S02]  /*2900*/  FADD R53, R34, -R41 ;  /* 0x8000002922357221 */ /* 0x000fc40000000000 */
[----:B------:R0:W-:Y:S08]  /*2910*/  MUFU.EX2 R112, R31 ;  /* 0x0000001f00707308 */ /* 0x0001f00000000800 */
[----:B------:R1:W-:Y:S01]  /*2920*/  MUFU.EX2 R34, R115 ;  /* 0x0000007300227308 */ /* 0x0003e20000000800 */
[----:B0-----:R-:W-:Y:S01]  /*2930*/  FMUL R31, R27, 1.4426950216293334961 ;  /* 0x3fb8aa3b1b1f7820 */ /* 0x001fe20000400000 */
[----:B------:R-:W-:Y:S01]  /*2940*/  FADD R27, R107, -R51 ;  /* 0x800000336b1b7221 */ /* 0x000fe20000000000 */
[----:B------:R-:W-:Y:S01]  /*2950*/  FMUL R117, R53, 1.4426950216293334961 ;  /* 0x3fb8aa3b35757820 */ /* 0x000fe20000400000 */
[----:B-1----:R-:W-:Y:S01]  /*2960*/  FMUL R115, R110, 1.4426950216293334961 ;  /* 0x3fb8aa3b6e737820 */ /* 0x002fe20000400000 */
[----:B------:R-:W-:-:S03]  /*2970*/  FADD R110, R46, -R41 ;  /* 0x800000292e6e7221 */ /* 0x000fc60000000000 */
[----:B------:R0:W-:Y:S01]  /*2980*/  MUFU.EX2 R46, R115 ;  /* 0x00000073002e7308 */ /* 0x0001e20000000800 */
[----:B------:R-:W-:-:S01]  /*2990*/  FADD R53, R38, -R41 ;  /* 0x8000002926357221 */ /* 0x000fc20000000000 */
[--C-:B------:R-:W-:Y:S01]  /*29a0*/  FADD R114, R114, -R51.reuse ;  /* 0x8000003372727221 */ /* 0x100fe20000000000 */
[----:B0-----:R-:W-:Y:S01]  /*29b0*/  FMUL R115, R27, 1.4426950216293334961 ;  /* 0x3fb8aa3b1b737820 */ /* 0x001fe20000400000 */
[----:B------:R-:W-:-:S04]  /*29c0*/  FADD R27, R109, -R51 ;  /* 0x800000336d1b7221 */ /* 0x000fc80000000000 */
[----:B------:R0:W-:Y:S01]  /*29d0*/  MUFU.EX2 R38, R117 ;  /* 0x0000007500267308 */ /* 0x0001e20000000800 */
[----:B------:R-:W-:-:S07]  /*29e0*/  FMUL R114, R114, 1.4426950216293334961 ;  /* 0x3fb8aa3b72727820 */ /* 0x000fce0000400000 */
[----:B------:R1:W-:Y:S01]  /*29f0*/  MUFU.EX2 R55, R116 ;  /* 0x0000007400377308 */ /* 0x0003e20000000800 */
[----:B0-----:R-:W-:Y:S01]  /*2a00*/  FMUL R117, R110, 1.4426950216293334961 ;  /* 0x3fb8aa3b6e757820 */ /* 0x001fe20000400000 */
[----:B------:R-:W-:Y:S01]  /*2a10*/  FADD R110, R47, -R41 ;  /* 0x800000292f6e7221 */ /* 0x000fe20000000000 */
[----:B-1----:R-:W-:Y:S01]  /*2a20*/  FMUL R116, R27, 1.4426950216293334961 ;  /* 0x3fb8aa3b1b747820 */ /* 0x002fe20000400000 */
[----:B------:R-:W-:-:S04]  /*2a30*/  FADD R27, R32, -R51 ;  /* 0x80000033201b7221 */ /* 0x000fc80000000000 */
[----:B------:R0:W-:Y:S02]  /*2a40*/  MUFU.EX2 R47, R117 ;  /* 0x00000075002f7308 */ /* 0x0001e40000000800 */
[----:B0-----:R-:W-:Y:S01]  /*2a50*/  FMUL R117, R27, 1.4426950216293334961 ;  /* 0x3fb8aa3b1b757820 */ /* 0x001fe20000400000 */
[----:B------:R-:W-:-:S05]  /*2a60*/  FADD R27, R33, -R51 ;  /* 0x80000033211b7221 */ /* 0x000fca0000000000 */
[----:B------:R0:W-:Y:S02]  /*2a70*/  MUFU.EX2 R105, R114 ;  /* 0x0000007200697308 */ /* 0x0001e40000000800 */
[----:B0-----:R-:W-:Y:S01]  /*2a80*/  FMUL R114, R27, 1.4426950216293334961 ;  /* 0x3fb8aa3b1b727820 */ /* 0x001fe20000400000 */
[----:B------:R-:W-:-:S05]  /*2a90*/  FADD R27, R36, -R51 ;  /* 0x80000033241b7221 */ /* 0x000fca0000000000 */
[----:B------:R-:W-:Y:S01]  /*2aa0*/  MUFU.EX2 R109, R115 ;  /* 0x00000073006d7308 */ /* 0x000fe20000000800 */
[----:B------:R-:W-:-:S07]  /*2ab0*/  FADD R25, R25, -R51 ;  /* 0x8000003319197221 */ /* 0x000fce0000000000 */
[----:B------:R-:W0:Y:S08]  /*2ac0*/  MUFU.EX2 R32, R116 ;  /* 0x0000007400207308 */ /* 0x000e300000000800 */
[----:B------:R1:W-:Y:S02]  /*2ad0*/  MUFU.EX2 R107, R31 ;  /* 0x0000001f006b7308 */ /* 0x0003e40000000800 */
[----:B-1----:R-:W-:Y:S01]  /*2ae0*/  FMUL R31, R27, 1.4426950216293334961 ;  /* 0x3fb8aa3b1b1f7820 */ /* 0x002fe20000400000 */
[----:B------:R-:W-:-:S05]  /*2af0*/  FADD R27, R37, -R51 ;  /* 0x80000033251b7221 */ /* 0x000fca0000000000 */
[----:B------:R-:W1:Y:S01]  /*2b00*/  MUFU.EX2 R44, R44 ;  /* 0x0000002c002c7308 */ /* 0x000e620000000800 */
[----:B------:R-:W-:Y:S01]  /*2b10*/  FMUL R115, R27, 1.4426950216293334961 ;  /* 0x3fb8aa3b1b737820 */ /* 0x000fe20000400000 */
[----:B------:R-:W-:-:S06]  /*2b20*/  FADD R27, R40, -R51 ;  /* 0x80000033281b7221 */ /* 0x000fcc0000000000 */
[----:B------:R3:W-:Y:S01]  /*2b30*/  MUFU.EX2 R33, R117 ;  /* 0x0000007500217308 */ /* 0x0007e20000000800 */
[----:B------:R-:W-:Y:S01]  /*2b40*/  FMUL R116, R27, 1.4426950216293334961 ;  /* 0x3fb8aa3b1b747820 */ /* 0x000fe20000400000 */
[----:B--2---:R-:W-:Y:S01]  /*2b50*/  F2FP.SATFINITE.E4M3.F32.PACK_AB_MERGE_C R27, R35, R45, RZ ;  /* 0x0000002d231b723e */ /* 0x004fe200048070ff */
[----:B------:R-:W-:Y:S01]  /*2b60*/  FMUL R118, R53, 1.4426950216293334961 ;  /* 0x3fb8aa3b35767820 */ /* 0x000fe20000400000 */
[----:B------:R-:W-:Y:S01]  /*2b70*/  FADD R53, R39, -R41 ;  /* 0x8000002927357221 */ /* 0x000fe20000000000 */
[----:B---3--:R-:W-:Y:S01]  /*2b80*/  FMUL R117, R25, 1.4426950216293334961 ;  /* 0x3fb8aa3b19757820 */ /* 0x008fe20000400000 */
[----:B------:R-:W-:Y:S02]  /*2b90*/  FADD R25, R48, -R51 ;  /* 0x8000003330197221 */ /* 0x000fe40000000000 */
[----:B------:R-:W2:Y:S01]  /*2ba0*/  MUFU.EX2 R36, R114 ;  /* 0x0000007200247308 */ /* 0x000ea20000000800 */
[----:B------:R-:W-:-:S07]  /*2bb0*/  FMUL R53, R53, 1.4426950216293334961 ;  /* 0x3fb8aa3b35357820 */ /* 0x000fce0000400000 */
[----:B------:R3:W-:Y:S02]  /*2bc0*/  MUFU.EX2 R37, R31 ;  /* 0x0000001f00257308 */ /* 0x0007e40000000800 */
[----:B---3--:R-:W-:Y:S01]  /*2bd0*/  FMUL R31, R25, 1.4426950216293334961 ;  /* 0x3fb8aa3b191f7820 */ /* 0x008fe20000400000 */
[----:B0-----:R-:W-:Y:S01]  /*2be0*/  F2FP.SATFINITE.E4M3.F32.PACK_AB_MERGE_C R25, R32, R109, R27 ;  /* 0x0000006d2019723e */ /* 0x001fe2000480701b */
[----:B------:R-:W-:-:S04]  /*2bf0*/  FADD R27, R52, -R51 ;  /* 0x80000033341b7221 */ /* 0x000fc80000000000 */
[----:B------:R0:W-:Y:S01]  /*2c00*/  MUFU.EX2 R40, R115 ;  /* 0x0000007300287308 */ /* 0x0001e20000000800 */
[----:B------:R-:W-:Y:S01]  /*2c10*/  FMUL R110, R110, 1.4426950216293334961 ;  /* 0x3fb8aa3b6e6e7820 */ /* 0x000fe20000400000 */
[----:B0-----:R-:W-:Y:S01]  /*2c20*/  FMUL R115, R27, 1.4426950216293334961 ;  /* 0x3fb8aa3b1b737820 */ /* 0x001fe20000400000 */
[----:B------:R-:W-:-:S05]  /*2c30*/  FADD R27, R49, -R51 ;  /* 0x80000033311b7221 */ /* 0x000fca0000000000 */
[----:B------:R1:W-:Y:S01]  /*2c40*/  MUFU.EX2 R39, R118 ;  /* 0x0000007600277308 */ /* 0x0003e20000000800 */
[----:B------:R-:W-:Y:S01]  /*2c50*/  LOP3.LUT P6, RZ, R125, 0x1, RZ, 0xc0, !PT ;  /* 0x000000017dff7812 */ /* 0x000fe200078cc0ff */
[----:B----4-:R2:W-:Y:S06]  /*2c60*/  STS.U8 [R2+UR7+0x4400], R28 ;  /* 0x0044001c02007988 */ /* 0x0105ec0008000007 */
[----:B------:R-:W0:Y:S01]  /*2c70*/  MUFU.EX2 R53, R53 ;  /* 0x0000003500357308 */ /* 0x000e220000000800 */
[----:B-1----:R-:W-:-:S07]  /*2c80*/  F2FP.SATFINITE.E4M3.F32.PACK_AB_MERGE_C R118, R44, R42, RZ ;  /* 0x0000002a2c76723e */ /* 0x002fce00048070ff */
[----:B------:R1:W-:Y:S01]  /*2c90*/  MUFU.EX2 R114, R116 ;  /* 0x0000007400727308 */ /* 0x0003e20000000800 */
[----:B------:R-:W-:-:S07]  /*2ca0*/  F2FP.SATFINITE.E4M3.F32.PACK_AB_MERGE_C R118, R107, R105, R118 ;  /* 0x000000696b76723e */ /* 0x000fce0004807076 */
[----:B------:R3:W-:Y:S01]  /*2cb0*/  MUFU.EX2 R52, R31 ;  /* 0x0000001f00347308 */ /* 0x0007e20000000800 */
[----:B-1----:R-:W-:Y:S01]  /*2cc0*/  FMUL R116, R27, 1.4426950216293334961 ;  /* 0x3fb8aa3b1b747820 */ /* 0x002fe20000400000 */
[----:B------:R-:W-:Y:S01]  /*2cd0*/  FADD R27, R106, -R51 ;  /* 0x800000336a1b7221 */ /* 0x000fe20000000000 */
[----:B------:R1:W-:Y:S01]  /*2ce0*/  STS.U8 [R2+UR7+0x4200], R26 ;  /* 0x0042001a02007988 */ /* 0x0003e20008000007 */
[----:B---3--:R-:W-:-:S04]  /*2cf0*/  F2FP.SATFINITE.E4M3.F32.PACK_AB_MERGE_C R31, R38, R34, RZ ;  /* 0x00000022261f723e */ /* 0x008fc800048070ff */
[----:B------:R3:W-:Y:S01]  /*2d00*/  MUFU.EX2 R48, R117 ;  /* 0x0000007500307308 */ /* 0x0007e20000000800 */
[----:B--2---:R-:W-:Y:S01]  /*2d10*/  F2FP.SATFINITE.E4M3.F32.PACK_AB_MERGE_C R28, R36, R33, R31 ;  /* 0x00000021241c723e */ /* 0x004fe2000480701f */
[--C-:B------:R-:W-:Y:S01]  /*2d20*/  FADD R31, R108, -R51.reuse ;  /* 0x800000336c1f7221 */ /* 0x100fe20000000000 */
[----:B-1----:R-:W-:Y:S01]  /*2d30*/  SEL R26, R118, R25, !P6 ;  /* 0x00000019761a7207 */ /* 0x002fe20007000000 */
[----:B---3--:R-:W-:Y:S01]  /*2d40*/  FMUL R117, R27, 1.4426950216293334961 ;  /* 0x3fb8aa3b1b757820 */ /* 0x008fe20000400000 */
[----:B------:R-:W-:-:S03]  /*2d50*/  FADD R27, R104, -R51 ;  /* 0x80000033681b7221 */ /* 0x000fc60000000000 */
[----:B------:R-:W1:Y:S01]  /*2d60*/  MUFU.EX2 R110, R110 ;  /* 0x0000006e006e7308 */ /* 0x000e620000000800 */
[----:B------:R-:W-:Y:S01]  /*2d70*/  SEL R25, R25, R118, !P6 ;  /* 0x0000007619197207 */ /* 0x000fe20007000000 */
[----:B------:R-:W-:Y:S01]  /*2d80*/  FMUL R31, R31, 1.4426950216293334961 ;  /* 0x3fb8aa3b1f1f7820 */ /* 0x000fe20000400000 */
[----:B------:R-:W-:-:S05]  /*2d90*/  FMUL R118, R27, 1.4426950216293334961 ;  /* 0x3fb8aa3b1b767820 */ /* 0x000fca0000400000 */
[----:B------:R-:W2:Y:S01]  /*2da0*/  MUFU.EX2 R111, R111 ;  /* 0x0000006f006f7308 */ /* 0x000ea20000000800 */
[----:B------:R0:W-:Y:S07]  /*2db0*/  STS.U8 [R2+UR7+0x4000], R119 ;  /* 0x0040007702007988 */ /* 0x0001ee0008000007 */
[----:B------:R-:W3:Y:S01]  /*2dc0*/  MUFU.EX2 R113, R113 ;  /* 0x0000007100717308 */ /* 0x000ee20000000800 */
[----:B0-----:R-:W-:-:S07]  /*2dd0*/  F2FP.SATFINITE.E4M3.F32.PACK_AB_MERGE_C R119, R53, R39, RZ ;  /* 0x000000273577723e */ /* 0x001fce00048070ff */
[----:B------:R-:W0:Y:S01]  /*2de0*/  MUFU.EX2 R49, R115 ;  /* 0x0000007300317308 */ /* 0x000e220000000800 */
[----:B------:R-:W-:-:S07]  /*2df0*/  F2FP.SATFINITE.E4M3.F32.PACK_AB_MERGE_C R119, R40, R37, R119 ;  /* 0x000000252877723e */ /* 0x000fce0004807077 */
[----:B------:R-:W-:Y:S01]  /*2e00*/  MUFU.EX2 R106, R116 ;  /* 0x00000074006a7308 */ /* 0x000fe20000000800 */
[----:B-----5:R1:W-:Y:S07]  /*2e10*/  STS.U8 [R2+UR7+0x4600], R30 ;  /* 0x0046001e02007988 */ /* 0x0203ee0008000007 */
[----:B------:R4:W5:Y:S01]  /*2e20*/  MUFU.EX2 R104, R117 ;  /* 0x0000007500687308 */ /* 0x0009620000000800 */
[----:B------:R-:W-:Y:S07]  /*2e30*/  STS.U8 [R2+UR7+0x4800], R29 ;  /* 0x0048001d02007988 */ /* 0x000fee0008000007 */
[----:B------:R-:W-:Y:S01]  /*2e40*/  MUFU.EX2 R108, R118 ;  /* 0x00000076006c7308 */ /* 0x000fe20000000800 */
[----:B------:R-:W-:Y:S07]  /*2e50*/  STS.U8 [R2+UR7+0x4a00], R50 ;  /* 0x004a003202007988 */ /* 0x000fee0008000007 */
[----:B------:R-:W5:Y:S01]  /*2e60*/  MUFU.EX2 R115, R31 ;  /* 0x0000001f00737308 */ /* 0x000f620000000800 */
[----:B------:R-:W-:Y:S01]  /*2e70*/  STS.U8 [R2+UR7+0x4c00], R54 ;  /* 0x004c003602007988 */ /* 0x000fe20008000007 */
[----:B----4-:R-:W-:-:S03]  /*2e80*/  F2FP.SATFINITE.E4M3.F32.PACK_AB_MERGE_C R117, R46, R43, RZ ;  /* 0x0000002b2e75723e */ /* 0x010fc600048070ff */
[----:B------:R4:W-:Y:S01]  /*2e90*/  STS.U8 [R2+UR7+0x4e00], R24 ;  /* 0x004e001802007988 */ /* 0x0009e20008000007 */
[----:B------:R-:W-:Y:S01]  /*2ea0*/  SEL R27, R28, R119, !P6 ;  /* 0x000000771c1b7207 */ /* 0x000fe20007000000 */
[----:B------:R2:W-:Y:S06]  /*2eb0*/  MEMBAR.ALL.CTA ;  /* 0x0000000000007992 */ /* 0x0005ec0000008000 */
[----:B--2---:R-:W2:Y:S01]  /*2ec0*/  FENCE.VIEW.ASYNC.S ;  /* 0x00000000000073c6 */ /* 0x004ea20000000000 */
[----:B-1----:R-:W-:Y:S02]  /*2ed0*/  F2FP.SATFINITE.E4M3.F32.PACK_AB_MERGE_C R30, R110, R47, RZ ;  /* 0x0000002f6e1e723e */ /* 0x002fe400048070ff */
[----:B------:R-:W-:-:S02]  /*2ee0*/  SEL R28, R119, R28, !P6 ;  /* 0x0000001c771c7207 */ /* 0x000fc40007000000 */
[----:B------:R-:W-:Y:S02]  /*2ef0*/  F2FP.SATFINITE.E4M3.F32.PACK_AB_MERGE_C R119, R48, R114, R117 ;  /* 0x000000723077723e */ /* 0x000fe40004807075 */
[----:B------:R-:W-:Y:S02]  /*2f00*/  F2FP.SATFINITE.E4M3.F32.PACK_AB_MERGE_C R117, R112, R111, RZ ;  /* 0x0000006f7075723e */ /* 0x000fe400048070ff */
[----:B---3--:R-:W-:Y:S02]  /*2f10*/  F2FP.SATFINITE.E4M3.F32.PACK_AB_MERGE_C R116, R113, R55, RZ ;  /* 0x000000377174723e */ /* 0x008fe400048070ff */
[----:B0-----:R-:W-:Y:S02]  /*2f20*/  F2FP.SATFINITE.E4M3.F32.PACK_AB_MERGE_C R30, R49, R52, R30 ;  /* 0x00000034311e723e */ /* 0x001fe4000480701e */
[----:B----4-:R-:W-:Y:S02]  /*2f30*/  LOP3.LUT R24, R92, 0x1, RZ, 0x3c, !PT ;  /* 0x000000015c187812 */ /* 0x010fe400078e3cff */
[----:B-----5:R-:W-:-:S02]  /*2f40*/  F2FP.SATFINITE.E4M3.F32.PACK_AB_MERGE_C R117, R104, R106, R117 ;  /* 0x0000006a6875723e */ /* 0x020fc40004807075 */
[----:B------:R-:W-:Y:S02]  /*2f50*/  F2FP.SATFINITE.E4M3.F32.PACK_AB_MERGE_C R116, R115, R108, R116 ;  /* 0x0000006c7374723e */ /* 0x000fe40004807074 */
[----:B------:R-:W-:Y:S02]  /*2f60*/  SEL R29, R119, R30, !P6 ;  /* 0x0000001e771d7207 */ /* 0x000fe40007000000 */
[----:B------:R-:W-:Y:S01]  /*2f70*/  SEL R30, R30, R119, !P6 ;  /* 0x000000771e1e7207 */ /* 0x000fe20007000000 */
[----:B--2---:R-:W-:Y:S01]  /*2f80*/  SHFL.IDX PT, R26, R26, R92, 0x1f ;  /* 0x00001f5c1a1a7589 */ /* 0x004fe200000e0000 */
[----:B------:R-:W-:Y:S02]  /*2f90*/  SEL R50, R117, R116, !P6 ;  /* 0x0000007475327207 */ /* 0x000fe40007000000 */
[----:B------:R-:W-:Y:S01]  /*2fa0*/  SEL R31, R116, R117, !P6 ;  /* 0x00000075741f7207 */ /* 0x000fe20007000000 */
[----:B------:R-:W0:Y:S01]  /*2fb0*/  SHFL.IDX PT, R25, R25, R24, 0x1f ;  /* 0x00001f1819197589 */ /* 0x000e2200000e0000 */
[----:B------:R-:W-:-:S01]  /*2fc0*/  FADD R5, -R41, R5 ;  /* 0x0000000529057221 */ /* 0x000fc20000000100 */
[----:B------:R-:W-:-:S02]  /*2fd0*/  FADD R54, -R51, R103 ;  /* 0x0000006733367221 */ /* 0x000fc40000000100 */
[----:B------:R-:W-:Y:S04]  /*2fe0*/  SHFL.IDX PT, R27, R27, R92, 0x1f ;  /* 0x00001f5c1b1b7589 */ /* 0x000fe800000e0000 */
[----:B------:R-:W1:Y:S01]  /*2ff0*/  SHFL.IDX PT, R28, R28, R24, 0x1f ;  /* 0x00001f181c1c7589 */ /* 0x000e6200000e0000 */
[----:B------:R-:W-:-:S03]  /*3000*/  FMUL R5, R5, 1.4426950216293334961 ;  /* 0x3fb8aa3b05057820 */ /* 0x000fc60000400000 */
[----:B------:R-:W-:Y:S04]  /*3010*/  SHFL.IDX PT, R29, R29, R92, 0x1f ;  /* 0x00001f5c1d1d7589 */ /* 0x000fe800000e0000 */
[----:B------:R-:W2:Y:S01]  /*3020*/  SHFL.IDX PT, R30, R30, R24, 0x1f ;  /* 0x00001f181e1e7589 */ /* 0x000ea200000e0000 */
[----:B------:R-:W-:-:S03]  /*3030*/  FMUL R54, R54, 1.4426950216293334961 ;  /* 0x3fb8aa3b36367820 */ /* 0x000fc60000400000 */
[----:B------:R0:W-:Y:S04]  /*3040*/  SHFL.IDX PT, R31, R31, R24, 0x1f ;  /* 0x00001f181f1f7589 */ /* 0x0001e800000e0000 */
[----:B------:R-:W3:Y:S01]  /*3050*/  SHFL.IDX PT, R50, R50, R92, 0x1f ;  /* 0x00001f5c32327589 */ /* 0x000ee200000e0000 */
[----:B------:R-:W4:Y:S08]  /*3060*/  MUFU.EX2 R5, R5 ;  /* 0x0000000500057308 */ /* 0x000f300000000800 */
[----:B------:R-:W5:Y:S01]  /*3070*/  MUFU.EX2 R103, R54 ;  /* 0x0000003600677308 */ /* 0x000f620000000800 */
[----:B0-----:R-:W-:-:S02]  /*3080*/  PRMT R24, R26, R4, R25 ;  /* 0x000000041a187216 */ /* 0x001fc40000000019 */
[-C--:B------:R-:W-:Y:S02]  /*3090*/  PRMT R25, R26, R3.reuse, R25 ;  /* 0x000000031a197216 */ /* 0x080fe40000000019 */
[CCC-:B-1----:R-:W-:Y:S02]  /*30a0*/  PRMT R26, R27.reuse, R4.reuse, R28.reuse ;  /* 0x000000041b1a7216 */ /* 0x1c2fe4000000001c */
[----:B------:R-:W-:Y:S02]  /*30b0*/  PRMT R27, R27, R3, R28 ;  /* 0x000000031b1b7216 */ /* 0x000fe4000000001c */
[CCC-:B--2---:R-:W-:Y:S01]  /*30c0*/  PRMT R28, R29.reuse, R4.reuse, R30.reuse ;  /* 0x000000041d1c7216 */ /* 0x1c4fe2000000001e */
[----:B----4-:R-:W-:Y:S01]  /*30d0*/  FMUL R58, R58, R5 ;  /* 0x000000053a3a7220 */ /* 0x010fe20000400000 */
[----:B------:R-:W-:Y:S01]  /*30e0*/  PRMT R29, R29, R3, R30 ;  /* 0x000000031d1d7216 */ /* 0x000fe2000000001e */
[-C--:B------:R-:W-:Y:S01]  /*30f0*/  FMUL R59, R59, R5.reuse ;  /* 0x000000053b3b7220 */ /* 0x080fe20000400000 */
        /* <DEDUP_REMOVED lines=13> */
[----:B------:R-:W-:Y:S01]  /*31d0*/  FMUL R87, R87, R5 ;  /* 0x0000000557577220 */ /* 0x000fe20000400000 */
[-C--:B-----5:R-:W-:Y:S01]  /*31e0*/  FMUL R56, R56, R103.reuse ;  /* 0x0000006738387220 */ /* 0x0a0fe20000400000 */
        /* <DEDUP_REMOVED lines=15> */
[----:B---3--:R-:W-:-:S02]  /*32e0*/  PRMT R30, R50, R4, R31 ;  /* 0x00000004321e7216 */ /* 0x008fc4000000001f */
[----:B------:R-:W-:Y:S01]  /*32f0*/  PRMT R31, R50, R3, R31 ;  /* 0x00000003321f7216 */ /* 0x000fe2000000001f */
[----:B------:R-:W-:Y:S01]  /*3300*/  BAR.SYNC.DEFER_BLOCKING 0x0 ;  /* 0x0000000000007b1d */ /* 0x000fe20000010000 */
[----:B------:R-:W-:-:S01]  /*3310*/  FADD R44, R42, R44 ;  /* 0x0000002c2a2c7221 */ /* 0x000fc20000000000 */
[----:B------:R-:W-:-:S04]  /*3320*/  FADD R42, R105, R107 ;  /* 0x0000006b692a7221 */ /* 0x000fc80000000000 */
[----:B------:R-:W-:-:S06]  /*3330*/  WARPGROUP.ARRIVE ;  /* 0x00000000000079c5 */ /* 0x000fcc0000000000 */
[----:B------:R-:W-:Y:S01]  /*3340*/  QGMMA.64x64x32.F32.E4M3.E4M3 R56, R24, gdesc[UR20], R56 ;  /* 0x00e0001418387df3 */ /* 0x000fe20008700838 */
[----:B------:R-:W-:-:S01]  /*3350*/  FADD R44, R45, R44 ;  /* 0x0000002c2d2c7221 */ /* 0x000fc20000000000 */
[----:B------:R-:W-:-:S03]  /*3360*/  FADD R109, R109, R42 ;  /* 0x0000002a6d6d7221 */ /* 0x000fc60000000000 */
[----:B------:R-:W-:Y:S01]  /*3370*/  FADD R35, R35, R44 ;  /* 0x0000002c23237221 */ /* 0x000fe20000000000 */
        /* <DEDUP_REMOVED lines=24> */
[----:B------:R-:W-:-:S01]  /*3500*/  FADD R108, R115, R108 ;  /* 0x0000006c736c7221 */ /* 0x000fc20000000000 */
[----:B------:R-:W0:Y:S01]  /*3510*/  S2R R118, SR_CTAID.X ;  /* 0x0000000000767919 */ /* 0x000e220000002500 */
[----:B------:R-:W-:Y:S02]  /*3520*/  QGMMA.64x64x32.F32.E4M3.E4M3 R56, R28, gdesc[UR8], R56, gsb0 ;  /* 0x00e000081c387df3 */ /* 0x000fe40008000838 */
[----:B------:R-:W1:Y:S04]  /*3530*/  SHFL.BFLY PT, R35, R112, 0x2, 0x1f ;  /* 0x0c401f0070237f89 */ /* 0x000e6800000e0000 */
[----:B------:R-:W2:Y:S01]  /*3540*/  SHFL.BFLY PT, R33, R108, 0x2, 0x1f ;  /* 0x0c401f006c217f89 */ /* 0x000ea200000e0000 */
[----:B------:R-:W-:-:S04]  /*3550*/  UIADD3 UR5, UP0, UR5, 0x40, URZ ;  /* 0x0000004005057890 */ /* 0x000fc8000ff1e03f */
[----:B------:R-:W-:Y:S01]  /*3560*/  UIADD3.X UR6, URZ, UR6, URZ, UP0, !UPT ;  /* 0x000000063f067290 */ /* 0x000fe200087fe43f */
[----:B-1----:R-:W-:-:S01]  /*3570*/  FADD R35, R112, R35 ;  /* 0x0000002370237221 */ /* 0x002fc20000000000 */
[----:B--2---:R-:W-:-:S04]  /*3580*/  FADD R33, R108, R33 ;  /* 0x000000216c217221 */ /* 0x004fc80000000000 */
[----:B------:R-:W1:Y:S01]  /*3590*/  SHFL.BFLY PT, R34, R35, 0x1, 0x1f ;  /* 0x0c201f0023227f89 */ /* 0x000e6200000e0000 */
[----:B0-----:R-:W-:-:S03]  /*35a0*/  IMAD.SHL.U32 R118, R118, 0x100, RZ ;  /* 0x0000010076767824 */ /* 0x001fc600078e00ff */
[----:B------:R-:W0:Y:S01]  /*35b0*/  SHFL.BFLY PT, R32, R33, 0x1, 0x1f ;  /* 0x0c201f0021207f89 */ /* 0x000e2200000e0000 */
[----:B------:R-:W-:Y:S02]  /*35c0*/  VIADD R118, R118, 0x100 ;  /* 0x0000010076767836 */ /* 0x000fe40000000000 */
[----:B------:R-:W-:-:S03]  /*35d0*/  IMAD.U32 R36, RZ, RZ, UR6 ;  /* 0x00000006ff247e24 */ /* 0x000fc6000f8e00ff */
[----:B------:R-:W-:-:S04]  /*35e0*/  ISETP.LE.U32.AND P0, PT, R118, UR5, PT ;  /* 0x0000000576007c0c */ /* 0x000fc8000bf03070 */
[----:B------:R-:W-:Y:S01]  /*35f0*/  ISETP.GE.U32.AND.EX P0, PT, R36, RZ, PT, P0 ;  /* 0x000000ff2400720c */ /* 0x000fe20003f06100 */
[----:B------:R-:W-:Y:S01]  /*3600*/  ULEA UR4, UR17, UR4, 0x6 ;  /* 0x0000000411047291 */ /* 0x000fe2000f8e303f */
[----:B------:R-:W-:Y:S02]  /*3610*/  IMAD R0, R91, 0x40, R0 ;  /* 0x000000405b007824 */ /* 0x000fe400078e0200 */
[----:B-1----:R-:W-:-:S01]  /*3620*/  FADD R34, R35, R34 ;  /* 0x0000002223227221 */ /* 0x002fc20000000000 */
[----:B0-----:R-:W-:-:S03]  /*3630*/  FADD R32, R33, R32 ;  /* 0x0000002021207221 */ /* 0x001fc60000000000 */
[----:B------:R-:W-:Y:S01]  /*3640*/  FFMA R101, R5, R101, R34 ;  /* 0x0000006505657223 */ /* 0x000fe20000000022 */
[----:B------:R-:W-:Y:S02]  /*3650*/  IMAD.MOV.U32 R5, RZ, RZ, R41 ;  /* 0x000000ffff057224 */ /* 0x000fe400078e0029 */
[----:B------:R-:W-:Y:S01]  /*3660*/  FFMA R102, R103, R102, R32 ;  /* 0x0000006667667223 */ /* 0x000fe20000000020 */
[----:B------:R-:W-:Y:S01]  /*3670*/  IMAD.MOV.U32 R103, RZ, RZ, R51 ;  /* 0x000000ffff677224 */ /* 0x000fe200078e0033 */
[----:B------:R-:W-:Y:S02]  /*3680*/  WARPGROUP.DEPBAR.LE gsb0, 0x0 ;  /* 0x00008000000079c5 */ /* 0x000fe40000010000 */
[----:B------:R-:W-:Y:S05]  /*3690*/  @!P0 BRA `(.L_x_1) ;  /* 0xffffffdc00f48947 */ /* 0x000fea000383ffff */
.L_x_0:
[----:B------:R-:W-:Y:S01]  /*36a0*/  FMUL R2, R83, 0.25 ;  /* 0x3e80000053027820 */ /* 0x000fe20000400000 */
[----:B------:R-:W-:Y:S01]  /*36b0*/  FSETP.GT.AND P0, PT, |R101|, 8.50705917302346158658e+37, PT ;  /* 0x7e8000006500780b */ /* 0x000fe20003f04200 */
[----:B------:R-:W-:Y:S01]  /*36c0*/  FMUL R3, R86, 0.25 ;  /* 0x3e80000056037820 */ /* 0x000fe20000400000 */
[----:B-1----:R-:W-:Y:S01]  /*36d0*/  FMUL R5, R82, 0.25 ;  /* 0x3e80000052057820 */ /* 0x002fe20000400000 */
[----:B------:R-:W-:Y:S01]  /*36e0*/  FMUL R0, R87, 0.25 ;  /* 0x3e80000057007820 */ /* 0x000fe20000400000 */
[----:B------:R-:W-:Y:S01]  /*36f0*/  FSEL R83, R2, R83, P0 ;  /* 0x0000005302537208 */ /* 0x000fe20000000000 */
        /* <DEDUP_REMOVED lines=9> */
[----:B------:R-:W-:Y:S01]  /*3790*/  FSETP.GT.AND P1, PT, |R102|, 8.50705917302346158658e+37, PT ;  /* 0x7e8000006600780b */ /* 0x000fe20003f24200 */
        /* <DEDUP_REMOVED lines=25> */
[----:B------:R-:W-:Y:S01]  /*3930*/  FMUL R7, R72, 0.25 ;  /* 0x3e80000048077820 */ /* 0x000fe20000400000 */
[----:B------:R-:W-:Y:S01]  /*3940*/  FSEL R65, R2, R65, P1 ;  /* 0x0000004102417208 */ /* 0x000fe20000800000 */
[----:B------:R-:W-:Y:S01]  /*3950*/  BAR.SYNC.DEFER_BLOCKING 0x0 ;  /* 0x0000000000007b1d */ /* 0x000fe20000010000 */
[C---:B------:R-:W-:Y:S01]  /*3960*/  LOP3.LUT R2, R125.reuse, 0x7, RZ, 0xc0, !PT ;  /* 0x000000077d027812 */ /* 0x040fe200078ec0ff */
[----:B------:R-:W-:Y:S01]  /*3970*/  IMAD.SHL.U32 R8, R125, 0x8, RZ ;  /* 0x000000087d087824 */ /* 0x000fe200078e00ff */
        /* <DEDUP_REMOVED lines=9> */
[----:B------:R-:W0:Y:S01]  /*3a10*/  S2R R104, SR_CTAID.X ;  /* 0x0000000000687919 */ /* 0x000e220000002500 */
[----:B------:R-:W-:Y:S01]  /*3a20*/  LEA R7, R2, UR7, 0x4 ;  /* 0x0000000702077c11 */ /* 0x000fe2000f8e20ff */
[----:B------:R-:W-:Y:S01]  /*3a30*/  ULDC.64 UR4, c[0x0][0x270] ;  /* 0x00009c0000047ab9 */ /* 0x000fe20000000a00 */
[----:B------:R-:W-:Y:S01]  /*3a40*/  FSEL R17, R5, R76, P1 ;  /* 0x0000004c05117208 */ /* 0x000fe20000800000 */
[----:B------:R-:W-:Y:S01]  /*3a50*/  FMUL R5, R64, 0.25 ;  /* 0x3e80000040057820 */ /* 0x000fe20000400000 */
[----:B------:R-:W-:Y:S01]  /*3a60*/  FSEL R59, R4, R59, P0 ;  /* 0x0000003b043b7208 */ /* 0x000fe20000000000 */
[----:B------:R-:W-:Y:S01]  /*3a70*/  FMUL R4, R61, 0.25 ;  /* 0x3e8000003d047820 */ /* 0x000fe20000400000 */
[----:B------:R-:W-:Y:S01]  /*3a80*/  FSEL R77, R0, R77, P1 ;  /* 0x0000004d004d7208 */ /* 0x000fe20000800000 */
[----:B------:R-:W-:Y:S01]  /*3a90*/  FMUL R0, R69, 0.25 ;  /* 0x3e80000045007820 */ /* 0x000fe20000400000 */
[----:B------:R-:W-:Y:S01]  /*3aa0*/  FSEL R27, R3, R60, P1 ;  /* 0x0000003c031b7208 */ /* 0x000fe20000800000 */
[----:B------:R-:W-:-:S02]  /*3ab0*/  IMAD R3, R2, -0x8, R7 ;  /* 0xfffffff802037824 */ /* 0x000fc400078e0207 */
[C---:B------:R-:W-:Y:S01]  /*3ac0*/  FMUL R2, R102.reuse, 8388608 ;  /* 0x4b00000066027820 */ /* 0x040fe20000400000 */
[----:B------:R-:W-:Y:S01]  /*3ad0*/  FSETP.GEU.AND P2, PT, R102, 1.175494350822287508e-38, PT ;  /* 0x008000006600780b */ /* 0x000fe20003f4e000 */
[----:B------:R-:W-:Y:S01]  /*3ae0*/  UIMAD UR4, UR14, UR4, URZ ;  /* 0x000000040e0472a4 */ /* 0x000fe2000f8e023f */
[----:B------:R-:W-:Y:S01]  /*3af0*/  FSEL R23, R5, R64, P1 ;  /* 0x0000004005177208 */ /* 0x000fe20000800000 */
[----:B------:R-:W-:Y:S01]  /*3b00*/  FMUL R5, R56, 0.25 ;  /* 0x3e80000038057820 */ /* 0x000fe20000400000 */
[----:B------:R-:W-:Y:S01]  /*3b10*/  FSEL R69, R0, R69, P1 ;  /* 0x0000004500457208 */ /* 0x000fe20000800000 */
[----:B------:R-:W-:Y:S01]  /*3b20*/  FMUL R0, R57, 0.25 ;  /* 0x3e80000039007820 */ /* 0x000fe20000400000 */
[----:B------:R-:W-:Y:S01]  /*3b30*/  FSEL R61, R4, R61, P1 ;  /* 0x0000003d043d7208 */ /* 0x000fe20000800000 */
[----:B------:R-:W-:Y:S01]  /*3b40*/  IMAD.SHL.U32 R4, R125, 0x4, RZ ;  /* 0x000000047d047824 */ /* 0x000fe200078e00ff */
[----:B------:R-:W-:Y:S02]  /*3b50*/  FSEL R2, R2, R102, !P2 ;  /* 0x0000006602027208 */ /* 0x000fe40005000000 */
[----:B------:R-:W-:-:S02]  /*3b60*/  FSETP.GEU.AND P4, PT, |R101|, 1.175494350822287508e-38, PT ;  /* 0x008000006500780b */ /* 0x000fc40003f8e200 */
[----:B------:R-:W-:Y:S01]  /*3b70*/  FSEL R31, R5, R56, P1 ;  /* 0x00000038051f7208 */ /* 0x000fe20000800000 */
[----:B------:R-:W-:Y:S01]  /*3b80*/  VIADD R5, R2, 0xc0cafb0d ;  /* 0xc0cafb0d02057836 */ /* 0x000fe20000000000 */
[----:B------:R-:W-:Y:S01]  /*3b90*/  FSEL R57, R0, R57, P1 ;  /* 0x0000003900397208 */ /* 0x000fe20000800000 */
[C---:B------:R-:W-:Y:S01]  /*3ba0*/  FMUL R0, R101.reuse, 8388608 ;  /* 0x4b00000065007820 */ /* 0x040fe20000400000 */
[----:B------:R-:W-:Y:S02]  /*3bb0*/  LOP3.LUT R4, R4, 0x3c0, RZ, 0xc0, !PT ;  /* 0x000003c004047812 */ /* 0x000fe400078ec0ff */
[----:B------:R-:W-:Y:S02]  /*3bc0*/  FSETP.GEU.AND P3, PT, R101, 1.175494350822287508e-38, PT ;  /* 0x008000006500780b */ /* 0x000fe40003f6e000 */
[----:B------:R-:W-:Y:S01]  /*3bd0*/  LOP3.LUT R5, R5, 0xff800000, RZ, 0xc0, !PT ;  /* 0xff80000005057812 */ /* 0x000fe200078ec0ff */
[----:B------:R-:W-:Y:S01]  /*3be0*/  IMAD.IADD R35, R4, 0x1, R3 ;  /* 0x0000000104237824 */ /* 0x000fe200078e0203 */
[----:B------:R-:W-:Y:S01]  /*3bf0*/  FSEL R3, R0, R101, !P3 ;  /* 0x0000006500037208 */ /* 0x000fe20005800000 */
[----:B------:R-:W-:Y:S01]  /*3c00*/  @P0 FMUL R101, R101, 0.25 ;  /* 0x3e80000065650820 */ /* 0x000fe20000400000 */
[----:B------:R-:W-:Y:S01]  /*3c10*/  FSEL R9, RZ, -23, P2 ;  /* 0xc1b80000ff097808 */ /* 0x000fe20001000000 */
[----:B------:R-:W-:Y:S01]  /*3c20*/  @!P4 FMUL R87, R87, 16777216 ;  /* 0x4b8000005757c820 */ /* 0x000fe20000400000 */
[----:B------:R-:W-:Y:S01]  /*3c30*/  I2FP.F32.S32 R6, R5 ;  /* 0x0000000500067245 */ /* 0x000fe20000201400 */
[----:B------:R-:W-:Y:S01]  /*3c40*/  @!P4 FMUL R101, R101, 16777216 ;  /* 0x4b8000006565c820 */ /* 0x000fe20000400000 */
[----:B------:R-:W-:Y:S01]  /*3c50*/  FSETP.GEU.AND P0, PT, |R102|, 1.175494350822287508e-38, PT ;  /* 0x008000006600780b */ /* 0x000fe20003f0e200 */
[----:B------:R-:W-:Y:S01]  /*3c60*/  VIADD R4, R3, 0xc0cafb0d ;  /* 0xc0cafb0d03047836 */ /* 0x000fe20000000000 */
[----:B------:R-:W-:Y:S01]  /*3c70*/  LOP3.LUT R0, R125, 0x8, RZ, 0xc0, !PT ;  /* 0x000000087d007812 */ /* 0x000fe200078ec0ff */
[----:B------:R-:W-:Y:S01]  /*3c80*/  FFMA.FTZ R9, R6, 1.1920928955078125e-07, R9 ;  /* 0x3400000006097823 */ /* 0x000fe20000010009 */
[----:B------:R-:W-:Y:S01]  /*3c90*/  @P1 FMUL R102, R102, 0.25 ;  /* 0x3e80000066661820 */ /* 0x000fe20000400000 */
[----:B------:R-:W1:Y:S01]  /*3ca0*/  MUFU.RCP R6, R101 ;  /* 0x0000006500067308 */ /* 0x000e620000001000 */
[----:B------:R-:W-:Y:S01]  /*3cb0*/  LOP3.LUT R4, R4, 0xff800000, RZ, 0xc0, !PT ;  /* 0xff80000004047812 */ /* 0x000fe200078ec0ff */
[----:B------:R-:W-:Y:S01]  /*3cc0*/  IMAD R33, R0, 0x200, R7 ;  /* 0x0000020000217824 */ /* 0x000fe200078e0207 */
[----:B------:R-:W-:Y:S01]  /*3cd0*/  FSEL R10, RZ, -23, P3 ;  /* 0xc1b80000ff0a7808 */ /* 0x000fe20001800000 */
[----:B------:R-:W-:Y:S01]  /*3ce0*/  @!P4 FMUL R86, R86, 16777216 ;  /* 0x4b8000005656c820 */ /* 0x000fe20000400000 */
[----:B------:R-:W-:Y:S01]  /*3cf0*/  I2FP.F32.S32 R7, R4 ;  /* 0x0000000400077245 */ /* 0x000fe20000201400 */
[----:B------:R-:W-:Y:S01]  /*3d00*/  @!P4 FMUL R83, R83, 16777216 ;  /* 0x4b8000005353c820 */ /* 0x000fe20000400000 */
        /* <DEDUP_REMOVED lines=14> */
[----:B------:R-:W-:Y:S01]  /*3df0*/  FFMA.FTZ R10, R7, 1.1920928955078125e-07, R10 ;  /* 0x34000000070a7823 */ /* 0x000fe2000001000a */
[C---:B-1----:R-:W-:Y:S01]  /*3e00*/  FMUL R12, R6.reuse, R87 ;  /* 0x00000057060c7220 */ /* 0x042fe20000400000 */
[C---:B------:R-:W-:Y:S01]  /*3e10*/  FMUL R7, R6.reuse, R86 ;  /* 0x0000005606077220 */ /* 0x040fe20000400000 */
        /* <DEDUP_REMOVED lines=13> */
[----:B------:R-:W-:Y:S01]  /*3ef0*/  FMUL R30, R6, R29 ;  /* 0x0000001d061e7220 */ /* 0x000fe20000400000 */
[----:B------:R-:W-:Y:S01]  /*3f00*/  @!P0 FMUL R85, R85, 16777216 ;  /* 0x4b80000055558820 */ /* 0x000fe20000400000 */
[----:B------:R-:W1:Y:S01]  /*3f10*/  MUFU.RCP R6, R102 ;  /* 0x0000006600067308 */ /* 0x000e620000001000 */
        /* <DEDUP_REMOVED lines=15> */
[----:B------:R-:W-:Y:S01]  /*4010*/  F2FP.SATFINITE.E4M3.F32.PACK_AB_MERGE_C R30, R59, R30, RZ ;  /* 0x0000001e3b1e723e */ /* 0x000fe200048070ff */
        /* <DEDUP_REMOVED lines=16> */
[----:B------:R-:W-:Y:S01]  /*4120*/  F2FP.SATFINITE.E4M3.F32.PACK_AB_MERGE_C R32, R57, R32, RZ ;  /* 0x000000203920723e */ /* 0x000fe200048070ff */
[----:B------:R-:W-:Y:S01]  /*4130*/  IMAD.IADD R5, R2, 0x1, -R5 ;  /* 0x0000000102057824 */ /* 0x000fe200078e0a05 */
[----:B------:R-:W-:Y:S01]  /*4140*/  F2FP.SATFINITE.E4M3.F32.PACK_AB_MERGE_C R28, R61, R28, RZ ;  /* 0x0000001c3d1c723e */ /* 0x000fe200048070ff */
[----:B------:R-:W-:Y:S01]  /*4150*/  IMAD.IADD R4, R3, 0x1, -R4 ;  /* 0x0000000103047824 */ /* 0x000fe200078e0a04 */
[----:B------:R-:W-:-:S02]  /*4160*/  F2FP.SATFINITE.E4M3.F32.PACK_AB_MERGE_C R26, R63, R26, RZ ;  /* 0x0000001a3f1a723e */ /* 0x000fc400048070ff */
[----:B------:R-:W-:Y:S02]  /*4170*/  F2FP.SATFINITE.E4M3.F32.PACK_AB_MERGE_C R6, R65, R6, RZ ;  /* 0x000000064106723e */ /* 0x000fe400048070ff */
[----:B------:R-:W-:Y:S02]  /*4180*/  F2FP.SATFINITE.E4M3.F32.PACK_AB_MERGE_C R24, R67, R24, RZ ;  /* 0x000000184318723e */ /* 0x000fe400048070ff */
[----:B------:R-:W-:Y:S02]  /*4190*/  LOP3.LUT R32, R32, 0xffff, RZ, 0xc0, !PT ;  /* 0x0000ffff20207812 */ /* 0x000fe400078ec0ff */
[----:B------:R-:W-:Y:S02]  /*41a0*/  LOP3.LUT R30, R30, 0xffff, RZ, 0xc0, !PT ;  /* 0x0000ffff1e1e7812 */ /* 0x000fe400078ec0ff */
[----:B------:R-:W-:Y:S02]  /*41b0*/  LOP3.LUT R34, R6, 0xffff, RZ, 0xc0, !PT ;  /* 0x0000ffff06227812 */ /* 0x000fe400078ec0ff */
[----:B------:R-:W-:-:S02]  /*41c0*/  LOP3.LUT R36, R24, 0xffff, RZ, 0xc0, !PT ;  /* 0x0000ffff18247812 */ /* 0x000fc400078ec0ff */
[----:B------:R-:W-:Y:S02]  /*41d0*/  LOP3.LUT R19, R28, 0xffff, RZ, 0xc0, !PT ;  /* 0x0000ffff1c137812 */ /* 0x000fe400078ec0ff */
[----:B------:R-:W-:Y:S02]  /*41e0*/  LOP3.LUT R23, R26, 0xffff, RZ, 0xc0, !PT ;  /* 0x0000ffff1a177812 */ /* 0x000fe400078ec0ff */
[--C-:B------:R-:W-:Y:S02]  /*41f0*/  PRMT R13, R34, 0x3340, R1.reuse ;  /* 0x00003340220d7816 */ /* 0x100fe40000000001 */
[----:B------:R-:W-:Y:S02]  /*4200*/  PRMT R24, R36, 0x3340, R1 ;  /* 0x0000334024187816 */ /* 0x000fe40000000001 */
[----:B------:R-:W-:Y:S02]  /*4210*/  PRMT R6, R32, 0x3340, R19 ;  /* 0x0000334020067816 */ /* 0x000fe40000000013 */
[----:B------:R-:W-:-:S02]  /*4220*/  PRMT R15, R30, 0x3340, R23 ;  /* 0x000033401e0f7816 */ /* 0x000fc40000000017 */
[----:B------:R-:W-:Y:S02]  /*4230*/  F2FP.SATFINITE.E4M3.F32.PACK_AB_MERGE_C R20, R73, R20, RZ ;  /* 0x000000144914723e */ /* 0x000fe400048070ff */
[----:B------:R-:W-:Y:S01]  /*4240*/  F2FP.SATFINITE.E4M3.F32.PACK_AB_MERGE_C R18, R77, R18, RZ ;  /* 0x000000124d12723e */ /* 0x000fe200048070ff */
[----:B------:R-:W1:Y:S01]  /*4250*/  LDC.64 R72, c[0x0][0x228] ;  /* 0x00008a00ff487b82 */ /* 0x000e620000000a00 */
[----:B------:R-:W-:Y:S02]  /*4260*/  F2FP.SATFINITE.E4M3.F32.PACK_AB_MERGE_C R16, R81, R16, RZ ;  /* 0x000000105110723e */ /* 0x000fe400048070ff */
[----:B------:R-:W-:Y:S02]  /*4270*/  PRMT R17, R6, 0x5410, R13 ;  /* 0x0000541006117816 */ /* 0x000fe4000000000d */
[----:B------:R-:W-:Y:S02]  /*4280*/  PRMT R21, R15, 0x5410, R24 ;  /* 0x000054100f157816 */ /* 0x000fe40000000018 */
[----:B------:R-:W-:-:S02]  /*4290*/  F2FP.SATFINITE.E4M3.F32.PACK_AB_MERGE_C R12, R12, R7, RZ ;  /* 0x000000070c0c723e */ /* 0x000fc400048070ff */
[----:B------:R-:W-:Y:S02]  /*42a0*/  LOP3.LUT R24, R20, 0xffff, RZ, 0xc0, !PT ;  /* 0x0000ffff14187812 */ /* 0x000fe400078ec0ff */
[----:B------:R-:W-:Y:S02]  /*42b0*/  LOP3.LUT R25, R18, 0xffff, RZ, 0xc0, !PT ;  /* 0x0000ffff12197812 */ /* 0x000fe400078ec0ff */
[----:B------:R-:W-:Y:S02]  /*42c0*/  LOP3.LUT R26, R16, 0xffff, RZ, 0xc0, !PT ;  /* 0x0000ffff101a7812 */ /* 0x000fe400078ec0ff */
[----:B------:R-:W-:Y:S02]  /*42d0*/  SHF.R.U32.HI R6, RZ, 0x8, R32 ;  /* 0x00000008ff067819 */ /* 0x000fe40000011620 */
[----:B------:R-:W-:Y:S02]  /*42e0*/  F2FP.SATFINITE.E4M3.F32.PACK_AB_MERGE_C R74, R75, R74, RZ ;  /* 0x0000004a4b4a723e */ /* 0x000fe400048070ff */
[----:B------:R-:W-:-:S02]  /*42f0*/  F2FP.SATFINITE.E4M3.F32.PACK_AB_MERGE_C R78, R79, R78, RZ ;  /* 0x0000004e4f4e723e */ /* 0x000fc400048070ff */
[----:B------:R-:W-:Y:S02]  /*4300*/  F2FP.SATFINITE.E4M3.F32.PACK_AB_MERGE_C R82, R83, R82, RZ ;  /* 0x000000525352723e */ /* 0x000fe400048070ff */
[----:B------:R-:W-:Y:S02]  /*4310*/  SHF.R.U32.HI R7, RZ, 0x8, R19 ;  /* 0x00000008ff077819 */ /* 0x000fe40000011613 */
[----:B------:R-:W-:Y:S02]  /*4320*/  F2FP.SATFINITE.E4M3.F32.PACK_AB_MERGE_C R11, R11, R14, RZ ;  /* 0x0000000e0b0b723e */ /* 0x000fe400048070ff */
[----:B------:R-:W-:Y:S02]  /*4330*/  PRMT R16, R26, 0x3340, R1 ;  /* 0x000033401a107816 */ /* 0x000fe40000000001 */
[----:B------:R-:W-:Y:S02]  /*4340*/  PRMT R13, R24, 0x3340, R25 ;  /* 0x00003340180d7816 */ /* 0x000fe40000000019 */
[----:B------:R-:W-:-:S02]  /*4350*/  LOP3.LUT R14, R6, 0xffff, RZ, 0xc0, !PT ;  /* 0x0000ffff060e7812 */ /* 0x000fc400078ec0ff */
[----:B------:R-:W-:Y:S02]  /*4360*/  LOP3.LUT R74, R74, 0xffff, RZ, 0xc0, !PT ;  /* 0x0000ffff4a4a7812 */ /* 0x000fe400078ec0ff */
[----:B------:R-:W-:Y:S02]  /*4370*/  LOP3.LUT R29, R78, 0xffff, RZ, 0xc0, !PT ;  /* 0x0000ffff4e1d7812 */ /* 0x000fe400078ec0ff */
[----:B------:R-:W-:Y:S02]  /*4380*/  LOP3.LUT R82, R82, 0xffff, RZ, 0xc0, !PT ;  /* 0x0000ffff52527812 */ /* 0x000fe400078ec0ff */
[----:B------:R-:W-:Y:S02]  /*4390*/  LOP3.LUT R7, R7, 0xffff, RZ, 0xc0, !PT ;  /* 0x0000ffff07077812 */ /* 0x000fe400078ec0ff */
[----:B------:R-:W-:Y:S02]  /*43a0*/  SHF.R.U32.HI R6, RZ, 0x8, R34 ;  /* 0x00000008ff067819 */ /* 0x000fe40000011622 */
[----:B------:R-:W-:-:S02]  /*43b0*/  PRMT R20, R13, 0x5410, R16 ;  /* 0x000054100d147816 */ /* 0x000fc40000000010 */
[----:B------:R-:W-:Y:S02]  /*43c0*/  PRMT R18, R82, 0x3340, R1 ;  /* 0x0000334052127816 */ /* 0x000fe40000000001 */
[----:B------:R-:W-:Y:S02]  /*43d0*/  PRMT R15, R74, 0x3340, R29 ;  /* 0x000033404a0f7816 */ /* 0x000fe4000000001d */
[----:B------:R-:W-:Y:S02]  /*43e0*/  PRMT R14, R14, 0x3340, R7 ;  /* 0x000033400e0e7816 */ /* 0x000fe40000000007 */
[----:B------:R-:W-:Y:S02]  /*43f0*/  LOP3.LUT R16, R6, 0xffff, RZ, 0xc0, !PT ;  /* 0x0000ffff06107812 */ /* 0x000fe400078ec0ff */
[----:B------:R-:W-:Y:S02]  /*4400*/  SHF.R.U32.HI R7, RZ, 0x8, R23 ;  /* 0x00000008ff077819 */ /* 0x000fe40000011617 */
[----:B------:R-:W-:-:S02]  /*4410*/  SHF.R.U32.HI R6, RZ, 0x8, R30 ;  /* 0x00000008ff067819 */ /* 0x000fc4000001161e */
[----:B------:R-:W-:Y:S02]  /*4420*/  SHF.R.U32.HI R13, RZ, 0x8, R36 ;  /* 0x00000008ff0d7819 */ /* 0x000fe40000011624 */
[----:B------:R-:W-:Y:S02]  /*4430*/  PRMT R27, R15, 0x5410, R18 ;  /* 0x000054100f1b7816 */ /* 0x000fe40000000012 */
[----:B------:R-:W-:Y:S02]  /*4440*/  PRMT R19, R16, 0x3340, R1 ;  /* 0x0000334010137816 */ /* 0x000fe40000000001 */
[----:B------:R-:W-:Y:S02]  /*4450*/  LOP3.LUT R15, R7, 0xffff, RZ, 0xc0, !PT ;  /* 0x0000ffff070f7812 */ /* 0x000fe400078ec0ff */
[----:B------:R-:W-:Y:S02]  /*4460*/  LOP3.LUT R16, R6, 0xffff, RZ, 0xc0, !PT ;  /* 0x0000ffff06107812 */ /* 0x000fe400078ec0ff */
[----:B------:R-:W-:Y:S01]  /*4470*/  LOP3.LUT R18, R13, 0xffff, RZ, 0xc0, !PT ;  /* 0x0000ffff0d127812 */ /* 0x000fe200078ec0ff */
[----:B------:R-:W-:Y:S01]  /*4480*/  FADD R13, R5, -1 ;  /* 0xbf800000050d7421 */ /* 0x000fe20000000000 */
[----:B------:R-:W-:-:S02]  /*4490*/  SHF.R.U32.HI R7, RZ, 0x8, R25 ;  /* 0x00000008ff077819 */ /* 0x000fc40000011619 */
[----:B------:R-:W-:Y:S02]  /*44a0*/  SHF.R.U32.HI R6, RZ, 0x8, R24 ;  /* 0x00000008ff067819 */ /* 0x000fe40000011618 */
[----:B------:R-:W-:Y:S02]  /*44b0*/  PRMT R23, R18, 0x3340, R1 ;  /* 0x0000334012177816 */ /* 0x000fe40000000001 */
[----:B------:R-:W-:Y:S02]  /*44c0*/  LOP3.LUT R7, R7, 0xffff, RZ, 0xc0, !PT ;  /* 0x0000ffff07077812 */ /* 0x000fe400078ec0ff */
[----:B------:R-:W-:Y:S02]  /*44d0*/  LOP3.LUT R18, R6, 0xffff, RZ, 0xc0, !PT ;  /* 0x0000ffff06127812 */ /* 0x000fe400078ec0ff */
[----:B------:R-:W-:Y:S02]  /*44e0*/  SHF.R.U32.HI R6, RZ, 0x8, R26 ;  /* 0x00000008ff067819 */ /* 0x000fe4000001161a */
[----:B------:R-:W-:Y:S01]  /*44f0*/  PRMT R24, R18, 0x3340, R7 ;  /* 0x0000334012187816 */ /* 0x000fe20000000007 */
[----:B------:R-:W-:Y:S01]  /*4500*/  IMAD.MOV.U32 R18, RZ, RZ, 0x3dc6b27f ;  /* 0x3dc6b27fff127424 */ /* 0x000fe200078e00ff */
[----:B------:R-:W-:Y:S01]  /*4510*/  PRMT R16, R16, 0x3340, R15 ;  /* 0x0000334010107816 */ /* 0x000fe2000000000f */
[----:B------:R-:W-:Y:S01]  /*4520*/  FADD R15, R4, -1 ;  /* 0xbf800000040f7421 */ /* 0x000fe20000000000 */
[----:B------:R-:W-:Y:S01]  /*4530*/  LOP3.LUT R6, R6, 0xffff, RZ, 0xc0, !PT ;  /* 0x0000ffff06067812 */ /* 0x000fe200078ec0ff */
[-C--:B------:R-:W-:Y:S01]  /*4540*/  FFMA.FTZ R4, R13, R18.reuse, -0.16845393180847167969 ;  /* 0xbe2c7f300d047423 */ /* 0x080fe20000010012 */
[----:B------:R-:W-:Y:S01]  /*4550*/  PRMT R5, R14, 0x5410, R19 ;  /* 0x000054100e057816 */ /* 0x000fe20000000013 */
[----:B------:R-:W-:Y:S01]  /*4560*/  FFMA.FTZ R14, R15, R18, -0.16845393180847167969 ;  /* 0xbe2c7f300f0e7423 */ /* 0x000fe20000010012 */
[----:B------:R-:W-:Y:S01]  /*4570*/  PRMT R25, R6, 0x3340, R1 ;  /* 0x0000334006197816 */ /* 0x000fe20000000001 */
[----:B------:R-:W-:Y:S01]  /*4580*/  FFMA.FTZ R6, R13, R4, 0.1716887056827545166 ;  /* 0x3e2fcf2a0d067423 */ /* 0x000fe20000010004 */
[----:B------:R-:W-:Y:S01]  /*4590*/  F2FP.SATFINITE.E4M3.F32.PACK_AB_MERGE_C R22, R69, R22, RZ ;  /* 0x000000164516723e */ /* 0x000fe200048070ff */
[----:B------:R-:W-:Y:S01]  /*45a0*/  FFMA.FTZ R14, R15, R14, 0.1716887056827545166 ;  /* 0x3e2fcf2a0f0e7423 */ /* 0x000fe2000001000e */
[----:B------:R-:W-:Y:S01]  /*45b0*/  F2FP.SATFINITE.E4M3.F32.PACK_AB_MERGE_C R70, R71, R70, RZ ;  /* 0x000000464746723e */ /* 0x000fe200048070ff */
[----:B------:R-:W-:Y:S01]  /*45c0*/  FFMA.FTZ R6, R13, R6, -0.17900948226451873779 ;  /* 0xbe374e430d067423 */ /* 0x000fe20000010006 */
[----:B------:R-:W-:Y:S01]  /*45d0*/  LOP3.LUT R8, R8, 0xf80, RZ, 0xc0, !PT ;  /* 0x00000f8008087812 */ /* 0x000fe200078ec0ff */
[----:B------:R-:W-:Y:S01]  /*45e0*/  FFMA.FTZ R14, R15, R14, -0.17900948226451873779 ;  /* 0xbe374e430f0e7423 */ /* 0x000fe2000001000e */
[----:B------:R-:W-:Y:S01]  /*45f0*/  LOP3.LUT R22, R22, 0xffff, RZ, 0xc0, !PT ;  /* 0x0000ffff16167812 */ /* 0x000fe200078ec0ff */
[----:B------:R-:W-:Y:S01]  /*4600*/  FFMA.FTZ R6, R13, R6, 0.20512372255325317383 ;  /* 0x3e520bf40d067423 */ /* 0x000fe20000010006 */
[----:B------:R-:W-:Y:S01]  /*4610*/  SHF.R.U32.HI R7, RZ, 0x8, R74 ;  /* 0x00000008ff077819 */ /* 0x000fe2000001164a */
[----:B------:R-:W-:Y:S01]  /*4620*/  IMAD.IADD R8, R8, 0x1, R33 ;  /* 0x0000000108087824 */ /* 0x000fe200078e0221 */
[----:B------:R-:W-:Y:S01]  /*4630*/  PRMT R23, R16, 0x5410, R23 ;  /* 0x0000541010177816 */ /* 0x000fe20000000017 */
[----:B------:R-:W-:Y:S01]  /*4640*/  FFMA.FTZ R16, R15, R14, 0.20512372255325317383 ;  /* 0x3e520bf40f107423 */ /* 0x000fe2000001000e */
[----:B------:R-:W-:Y:S01]  /*4650*/  LOP3.LUT R70, R70, 0xffff, RZ, 0xc0, !PT ;  /* 0x0000ffff46467812 */ /* 0x000fe200078ec0ff */
[----:B------:R-:W-:Y:S01]  /*4660*/  FFMA.FTZ R14, R13, R6, -0.24046532809734344482 ;  /* 0xbe763c8b0d0e7423 */ /* 0x000fe20000010006 */
[--C-:B------:R-:W-:Y:S01]  /*4670*/  PRMT R4, R17, 0x4210, R22.reuse ;  /* 0x0000421011047816 */ /* 0x100fe20000000016 */
[----:B------:R-:W-:Y:S01]  /*4680*/  FFMA.FTZ R16, R15, R16, -0.24046532809734344482 ;  /* 0xbe763c8b0f107423 */ /* 0x000fe20000010010 */
[----:B------:R-:W-:Y:S01]  /*4690*/  LOP3.LUT R18, R7, 0xffff, RZ, 0xc0, !PT ;  /* 0x0000ffff07127812 */ /* 0x000fe200078ec0ff */
[----:B------:R-:W-:Y:S01]  /*46a0*/  FFMA.FTZ R14, R13, R14, 0.28857114911079406738 ;  /* 0x3e93bf990d0e7423 */ /* 0x000fe2000001000e */
[----:B------:R-:W-:-:S02]  /*46b0*/  PRMT R5, R5, 0x5210, R22 ;  /* 0x0000521005057816 */ /* 0x000fc40000000016 */
[----:B------:R-:W-:Y:S02]  /*46c0*/  SHF.R.U32.HI R17, RZ, 0x8, R29 ;  /* 0x00000008ff117819 */ /* 0x000fe4000001161d */
[--C-:B------:R-:W-:Y:S02]  /*46d0*/  PRMT R6, R21, 0x4210, R70.reuse ;  /* 0x0000421015067816 */ /* 0x100fe40000000046 */
[----:B------:R-:W-:Y:S02]  /*46e0*/  PRMT R7, R23, 0x5210, R70 ;  /* 0x0000521017077816 */ /* 0x000fe40000000046 */
[----:B------:R-:W-:Y:S02]  /*46f0*/  LOP3.LUT R17, R17, 0xffff, RZ, 0xc0, !PT ;  /* 0x0000ffff11117812 */ /* 0x000fe400078ec0ff */
[----:B------:R-:W-:Y:S01]  /*4700*/  LOP3.LUT R40, R125, 0x1ff, RZ, 0xc0, !PT ;  /* 0x000001ff7d287812 */ /* 0x000fe200078ec0ff */
[----:B------:R-:W-:Y:S01]  /*4710*/  STSM.16.M88.4 [R8], R4 ;  /* 0x0000000408007844 */ /* 0x000fe20000000200 */
[----:B------:R-:W-:Y:S01]  /*4720*/  PRMT R19, R18, 0x3340, R17 ;  /* 0x0000334012137816 */ /* 0x000fe20000000011 */
[----:B------:R-:W-:Y:S01]  /*4730*/  FFMA.FTZ R18, R15, R16, 0.28857114911079406738 ;  /* 0x3e93bf990f127423 */ /* 0x000fe20000010010 */
[----:B------:R-:W-:Y:S01]  /*4740*/  FFMA.FTZ R16, R13, R14, -0.36067417263984680176 ;  /* 0xbeb8aa490d107423 */ /* 0x000fe2000001000e */
[----:B------:R-:W-:Y:S01]  /*4750*/  ISETP.GE.U32.AND P1, PT, R2, 0x7f800000, PT ;  /* 0x7f8000000200780c */ /* 0x000fe20003f26070 */
[----:B------:R-:W2:Y:S01]  /*4760*/  LDC R14, c[0x0][0x278] ;  /* 0x00009e00ff0e7b82 */ /* 0x000ea20000000800 */
[----:B------:R-:W-:Y:S01]  /*4770*/  FFMA.FTZ R18, R15, R18, -0.36067417263984680176 ;  /* 0xbeb8aa490f127423 */ /* 0x000fe20000010012 */
[----:B------:R-:W-:Y:S01]  /*4780*/  FFMA.FTZ R16, R13, R16, 0.48089820146560668945 ;  /* 0x3ef6384a0d107423 */ /* 0x000fe20000010010 */
[----:B------:R-:W-:-:S05]  /*4790*/  LEA R40, R40, UR7, 0x4 ;  /* 0x0000000728287c11 */ /* 0x000fca000f8e20ff */
[----:B------:R-:W-:Y:S01]  /*47a0*/  BAR.SYNC.DEFER_BLOCKING 0x0 ;  /* 0x0000000000007b1d */ /* 0x000fe20000010000 */
[----:B------:R-:W-:Y:S01]  /*47b0*/  FFMA.FTZ R18, R15, R18, 0.48089820146560668945 ;  /* 0x3ef6384a0f127423 */ /* 0x000fe20000010012 */
[----:B------:R-:W-:Y:S01]  /*47c0*/  FFMA.FTZ R16, R13, R16, -0.72134751081466674805 ;  /* 0xbf38aa3b0d107423 */ /* 0x000fe20000010010 */
[----:B------:R-:W-:Y:S02]  /*47d0*/  SHF.R.U32.HI R17, RZ, 0x8, R82 ;  /* 0x00000008ff117819 */ /* 0x000fe40000011652 */
[----:B------:R-:W-:Y:S01]  /*47e0*/  FFMA.FTZ R18, R15, R18, -0.72134751081466674805 ;  /* 0xbf38aa3b0f127423 */ /* 0x000fe20000010012 */
[----:B------:R-:W-:Y:S01]  /*47f0*/  FMUL R16, R13, R16 ;  /* 0x000000100d107220 */ /* 0x000fe20000400000 */
[----:B------:R-:W-:Y:S02]  /*4800*/  LOP3.LUT R22, R17, 0xffff, RZ, 0xc0, !PT ;  /* 0x0000ffff11167812 */ /* 0x000fe400078ec0ff */
[----:B------:R-:W-:Y:S01]  /*4810*/  FMUL R18, R15, R18 ;  /* 0x000000120f127220 */ /* 0x000fe20000400000 */
[----:B------:R-:W-:Y:S01]  /*4820*/  FMUL R16, R13, R16 ;  /* 0x000000100d107220 */ /* 0x000fe20000400000 */
[----:B------:R-:W-:-:S02]  /*4830*/  PRMT R24, R24, 0x5410, R25 ;  /* 0x0000541018187816 */ /* 0x000fc40000000019 */
[----:B------:R-:W-:Y:S01]  /*4840*/  FMUL R18, R15, R18 ;  /* 0x000000120f127220 */ /* 0x000fe20000400000 */
[----:B------:R-:W-:Y:S01]  /*4850*/  FFMA.FTZ R16, R13, 1.4426950216293334961, R16 ;  /* 0x3fb8aa3b0d107823 */ /* 0x000fe20000010010 */
[----:B------:R-:W-:Y:S02]  /*4860*/  SHF.R.U32.HI R13, RZ, 0x8, R125 ;  /* 0x00000008ff0d7819 */ /* 0x000fe4000001167d */
[----:B------:R-:W-:Y:S01]  /*4870*/  LOP3.LUT R11, R11, 0xffff, RZ, 0xc0, !PT ;  /* 0x0000ffff0b0b7812 */ /* 0x000fe200078ec0ff */
[----:B------:R-:W-:Y:S01]  /*4880*/  FADD R50, R9, R16 ;  /* 0x0000001009327221 */ /* 0x000fe20000000000 */
[----:B------:R-:W-:Y:S01]  /*4890*/  @P1 IMAD.MOV.U32 R9, RZ, RZ, 0x7f800000 ;  /* 0x7f800000ff091424 */ /* 0x000fe200078e00ff */
[----:B------:R-:W-:Y:S01]  /*48a0*/  SGXT.U32 R13, R13, 0x1 ;  /* 0x000000010d0d781a */ /* 0x000fe20000000000 */
[----:B------:R-:W-:Y:S01]  /*48b0*/  FFMA.FTZ R15, R15, 1.4426950216293334961, R18 ;  /* 0x3fb8aa3b0f0f7823 */ /* 0x000fe20000010012 */
[----:B------:R-:W-:Y:S01]  /*48c0*/  PRMT R22, R22, 0x3340, R1 ;  /* 0x0000334016167816 */ /* 0x000fe20000000001 */
[----:B------:R-:W-:Y:S01]  /*48d0*/  @P1 FFMA.FTZ R50, R2, R9, +INF ;  /* 0x7f80000002321423 */ /* 0x000fe20000010009 */
[----:B------:R-:W3:Y:S01]  /*48e0*/  LDS.128 R4, [R40] ;  /* 0x0000000028047984 */ /* 0x000ee20000000c00 */
[----:B--2---:R-:W-:Y:S01]  /*48f0*/  IMAD R9, R13, R14, RZ ;  /* 0x0000000e0d097224 */ /* 0x004fe200078e02ff */
[----:B------:R-:W-:Y:S01]  /*4900*/  PRMT R20, R20, 0x4210, R11 ;  /* 0x0000421014147816 */ /* 0x000fe2000000000b */
[----:B------:R-:W-:Y:S01]  /*4910*/  FADD R74, R10, R15 ;  /* 0x0000000f0a4a7221 */ /* 0x000fe20000000000 */
[----:B------:R-:W-:Y:S01]  /*4920*/  PRMT R21, R24, 0x5210, R11 ;  /* 0x0000521018157816 */ /* 0x000fe2000000000b */
[----:B------:R-:W-:Y:S01]  /*4930*/  IMAD R11, R14, 0x4, R9 ;  /* 0x000000040e0b7824 */ /* 0x000fe200078e0209 */
[----:B------:R-:W-:-:S02]  /*4940*/  PRMT R19, R19, 0x5410, R22 ;  /* 0x0000541013137816 */ /* 0x000fc40000000016 */
[----:B------:R-:W-:Y:S01]  /*4950*/  LOP3.LUT R12, R12, 0xffff, RZ, 0xc0, !PT ;  /* 0x0000ffff0c0c7812 */ /* 0x000fe200078ec0ff */
[----:B------:R-:W-:Y:S01]  /*4960*/  IMAD R15, R14, 0x4, R11 ;  /* 0x000000040e0f7824 */ /* 0x000fe200078e020b */
[----:B------:R-:W-:Y:S02]  /*4970*/  LEA.HI R0, R0, R35, RZ, 0x1f ;  /* 0x0000002300007211 */ /* 0x000fe400078ff8ff */
[--C-:B------:R-:W-:Y:S02]  /*4980*/  PRMT R22, R27, 0x4210, R12.reuse ;  /* 0x000042101b167816 */ /* 0x100fe4000000000c */
[----:B------:R-:W-:Y:S01]  /*4990*/  PRMT R23, R19, 0x5210, R12 ;  /* 0x0000521013177816 */ /* 0x000fe2000000000c */
[----:B------:R-:W-:Y:S01]  /*49a0*/  BAR.SYNC.DEFER_BLOCKING 0x0 ;  /* 0x0000000000007b1d */ /* 0x000fe20000010000 */
[----:B------:R-:W-:Y:S01]  /*49b0*/  IMAD R19, R14, 0x4, R15 ;  /* 0x000000040e137824 */ /* 0x000fe200078e020f */
[----:B------:R-:W-:Y:S02]  /*49c0*/  ISETP.GE.U32.AND P2, PT, R3, 0x7f800000, PT ;  /* 0x7f8000000300780c */ /* 0x000fe40003f46070 */
[----:B0-----:R-:W-:-:S02]  /*49d0*/  PRMT R104, R125, 0x6540, R104 ;  /* 0x000065407d687816 */ /* 0x001fc40000000068 */
[----:B------:R-:W-:Y:S02]  /*49e0*/  FSETP.NEU.AND P1, PT, R3, RZ, PT ;  /* 0x000000ff0300720b */ /* 0x000fe40003f2d000 */
[----:B------:R-:W-:Y:S02]  /*49f0*/  FSETP.NEU.AND P0, PT, R2, RZ, PT ;  /* 0x000000ff0200720b */ /* 0x000fe40003f0d000 */
[C---:B------:R-:W-:Y:S02]  /*4a00*/  LEA.HI R13, R125.reuse, 0xa, RZ, 0x18 ;  /* 0x0000000a7d0d7811 */ /* 0x040fe400078fc0ff */
[C---:B------:R-:W-:Y:S02]  /*4a10*/  LEA.HI R25, R125.reuse, 0x12, RZ, 0x18 ;  /* 0x000000127d197811 */ /* 0x040fe400078fc0ff */
[C---:B------:R-:W-:Y:S01]  /*4a20*/  LEA.HI R29, R125.reuse, 0x16, RZ, 0x18 ;  /* 0x000000167d1d7811 */ /* 0x040fe200078fc0ff */
[----:B------:R-:W-:Y:S01]  /*4a30*/  @P2 IMAD.MOV.U32 R10, RZ, RZ, 0x7f800000 ;  /* 0x7f800000ff0a2424 */ /* 0x000fe200078e00ff */
[----:B------:R-:W-:Y:S01]  /*4a40*/  LEA.HI R33, R125, 0x1a, RZ, 0x18 ;  /* 0x0000001a7d217811 */ /* 0x000fe200078fc0ff */
[----:B------:R-:W-:Y:S01]  /*4a50*/  IMAD R25, R25, R14, RZ ;  /* 0x0000000e19197224 */ /* 0x000fe200078e02ff */
[----:B------:R-:W-:Y:S01]  /*4a60*/  LEA.HI R37, R125, 0x1e, RZ, 0x18 ;  /* 0x0000001e7d257811 */ /* 0x000fe200078fc0ff */
[----:B------:R-:W-:Y:S01]  /*4a70*/  @P2 FFMA.FTZ R74, R3, R10, +INF ;  /* 0x7f800000034a2423 */ /* 0x000fe2000001000a */
[----:B------:R-:W-:Y:S01]  /*4a80*/  IMAD R3, R104, UR5, RZ ;  /* 0x0000000568037c24 */ /* 0x000fe2000f8e02ff */
[----:B------:R-:W-:Y:S01]  /*4a90*/  USHF.R.S32.HI UR5, URZ, 0x1f, UR4 ;  /* 0x0000001f3f057899 */ /* 0x000fe20008011404 */
[----:B------:R-:W-:Y:S01]  /*4aa0*/  LEA.HI R43, R125, 0x22, RZ, 0x18 ;  /* 0x000000227d2b7811 */ /* 0x000fe200078fc0ff */
[-C--:B------:R-:W-:Y:S01]  /*4ab0*/  IMAD R29, R29, R14.reuse, RZ ;  /* 0x0000000e1d1d7224 */ /* 0x080fe200078e02ff */
[----:B------:R0:W-:Y:S01]  /*4ac0*/  STSM.16.M88.4 [R8], R20 ;  /* 0x0000001408007844 */ /* 0x0001e20000000200 */
[C---:B---3--:R-:W-:Y:S01]  /*4ad0*/  PRMT R75, R4.reuse, 0x7773, RZ ;  /* 0x00007773044b7816 */ /* 0x048fe200000000ff */
[-C--:B------:R-:W-:Y:S01]  /*4ae0*/  IMAD R33, R33, R14.reuse, RZ ;  /* 0x0000000e21217224 */ /* 0x080fe200078e02ff */
[C---:B------:R-:W-:Y:S01]  /*4af0*/  PRMT R77, R4.reuse, 0x7772, RZ ;  /* 0x00007772044d7816 */ /* 0x040fe200000000ff */
[-C--:B------:R-:W-:Y:S01]  /*4b00*/  IMAD R37, R37, R14.reuse, RZ ;  /* 0x0000000e25257224 */ /* 0x080fe200078e02ff */
[C---:B------:R-:W-:Y:S01]  /*4b10*/  PRMT R79, R4.reuse, 0x7771, RZ ;  /* 0x00007771044f7816 */ /* 0x040fe200000000ff */
[----:B------:R-:W-:Y:S01]  /*4b20*/  IMAD R43, R43, R14, RZ ;  /* 0x0000000e2b2b7224 */ /* 0x000fe200078e02ff */
[----:B------:R-:W-:-:S02]  /*4b30*/  PRMT R87, R4, 0x7770, RZ ;  /* 0x0000777004577816 */ /* 0x000fc400000000ff */
[C---:B------:R-:W-:Y:S02]  /*4b40*/  PRMT R97, R7.reuse, 0x7773, RZ ;  /* 0x0000777307617816 */ /* 0x040fe400000000ff */
[C---:B------:R-:W-:Y:S02]  /*4b50*/  PRMT R99, R7.reuse, 0x7772, RZ ;  /* 0x0000777207637816 */ /* 0x040fe400000000ff */
[C---:B------:R-:W-:Y:S02]  /*4b60*/  PRMT R101, R7.reuse, 0x7771, RZ ;  /* 0x0000777107657816 */ /* 0x040fe400000000ff */
[----:B------:R-:W-:Y:S01]  /*4b70*/  PRMT R105, R7, 0x7770, RZ ;  /* 0x0000777007697816 */ /* 0x000fe200000000ff */
[C---:B0-----:R-:W-:Y:S01]  /*4b80*/  IMAD R23, R14.reuse, 0x4, R19 ;  /* 0x000000040e177824 */ /* 0x041fe200078e0213 */
[----:B-1----:R-:W-:Y:S01]  /*4b90*/  IADD3 R72, P2, P3, R3, UR4, R72 ;  /* 0x0000000403487c10 */ /* 0x002fe2000fb5e048 */
[----:B------:R-:W-:Y:S01]  /*4ba0*/  ULDC UR4, c[0x0][0x27c] ;  /* 0x00009f0000047ab9 */ /* 0x000fe20000000800 */
[----:B------:R-:W-:Y:S01]  /*4bb0*/  SHF.R.S32.HI R2, RZ, 0x1f, R3 ;  /* 0x0000001fff027819 */ /* 0x000fe20000011403 */
[C---:B------:R-:W-:Y:S01]  /*4bc0*/  IMAD R27, R14.reuse, 0x4, R23 ;  /* 0x000000040e1b7824 */ /* 0x040fe200078e0217 */
[C---:B------:R-:W-:Y:S01]  /*4bd0*/  PRMT R81, R5.reuse, 0x7773, RZ ;  /* 0x0000777305517816 */ /* 0x040fe200000000ff */
[----:B------:R-:W-:Y:S01]  /*4be0*/  UIMAD UR4, UR14, UR4, URZ ;  /* 0x000000040e0472a4 */ /* 0x000fe2000f8e023f */
[C---:B------:R-:W-:Y:S01]  /*4bf0*/  PRMT R83, R5.reuse, 0x7772, RZ ;  /* 0x0000777205537816 */ /* 0x040fe200000000ff */
[C---:B------:R-:W-:Y:S01]  /*4c00*/  IMAD R31, R14.reuse, 0x4, R27 ;  /* 0x000000040e1f7824 */ /* 0x040fe200078e021b */
[C---:B------:R-:W-:Y:S01]  /*4c10*/  PRMT R85, R5.reuse, 0x7771, RZ ;  /* 0x0000777105557816 */ /* 0x040fe200000000ff */
[----:B------:R-:W-:Y:S01]  /*4c20*/  USHF.L.U32 UR6, UR4, 0x2, URZ ;  /* 0x0000000204067899 */ /* 0x000fe2000800063f */
[----:B------:R-:W-:Y:S01]  /*4c30*/  PRMT R95, R5, 0x7770, RZ ;  /* 0x00007770055f7816 */ /* 0x000fe200000000ff */
[----:B------:R-:W-:Y:S01]  /*4c40*/  IMAD R35, R14, 0x4, R31 ;  /* 0x000000040e237824 */ /* 0x000fe200078e021f */
[----:B------:R-:W-:-:S02]  /*4c50*/  LEA.HI R7, R125, 0x6, RZ, 0x18 ;  /* 0x000000067d077811 */ /* 0x000fc400078fc0ff */
[C---:B------:R-:W-:Y:S01]  /*4c60*/  LEA.HI R5, R125.reuse, 0x2, RZ, 0x18 ;  /* 0x000000027d057811 */ /* 0x040fe200078fc0ff */
[C---:B------:R-:W-:Y:S01]  /*4c70*/  IMAD R39, R14.reuse, 0x4, R35 ;  /* 0x000000040e277824 */ /* 0x040fe200078e0223 */
[C---:B------:R-:W-:Y:S02]  /*4c80*/  LEA.HI R21, R125.reuse, 0xe, RZ, 0x18 ;  /* 0x0000000e7d157811 */ /* 0x040fe400078fc0ff */
[C---:B------:R-:W-:Y:S01]  /*4c90*/  LEA.HI R47, R125.reuse, 0x26, RZ, 0x18 ;  /* 0x000000267d2f7811 */ /* 0x040fe200078fc0ff */
[C---:B------:R-:W-:Y:S01]  /*4ca0*/  IMAD R45, R14.reuse, 0x4, R39 ;  /* 0x000000040e2d7824 */ /* 0x040fe200078e0227 */
[----:B------:R-:W-:Y:S01]  /*4cb0*/  LEA.HI R53, R125, 0x2a, RZ, 0x18 ;  /* 0x0000002a7d357811 */ /* 0x000fe200078fc0ff */
[-C--:B------:R-:W-:Y:S01]  /*4cc0*/  IMAD R5, R5, R14.reuse, RZ ;  /* 0x0000000e05057224 */ /* 0x080fe200078e02ff */
        /* <DEDUP_REMOVED lines=8> */
[----:B------:R-:W-:Y:S01]  /*4d50*/  LEA.HI R3, R125, 0x3e, RZ, 0x18 ;  /* 0x0000003e7d037811 */ /* 0x000fe200078fc0ff */
[----:B------:R-:W-:Y:S01]  /*4d60*/  IMAD R4, R14, 0x4, R55 ;  /* 0x000000040e047824 */ /* 0x000fe200078e0237 */
[C---:B------:R-:W-:Y:S01]  /*4d70*/  PRMT R89, R6.reuse, 0x7773, RZ ;  /* 0x0000777306597816 */ /* 0x040fe200000000ff */
[-C--:B------:R-:W-:Y:S01]  /*4d80*/  IMAD R53, R53, R14.reuse, RZ ;  /* 0x0000000e35357224 */ /* 0x080fe200078e02ff */
[----:B------:R-:W-:Y:S01]  /*4d90*/  PRMT R91, R6, 0x7772, RZ ;  /* 0x00007772065b7816 */ /* 0x000fe200000000ff */
[----:B------:R-:W-:Y:S01]  /*4da0*/  IMAD R63, R14, 0x4, R4 ;  /* 0x000000040e3f7824 */ /* 0x000fe200078e0204 */
[C---:B------:R-:W-:Y:S01]  /*4db0*/  PRMT R93, R6.reuse, 0x7771, RZ ;  /* 0x00007771065d7816 */ /* 0x040fe200000000ff */
[-C--:B------:R-:W-:Y:S01]  /*4dc0*/  IMAD R57, R57, R14.reuse, RZ ;  /* 0x0000000e39397224 */ /* 0x080fe200078e02ff */
[----:B------:R-:W-:Y:S01]  /*4dd0*/  PRMT R103, R6, 0x7770, RZ ;  /* 0x0000777006677816 */ /* 0x000fe200000000ff */
[----:B------:R-:W-:Y:S01]  /*4de0*/  IMAD R67, R14, 0x4, R63 ;  /* 0x000000040e437824 */ /* 0x000fe200078e023f */
[----:B------:R-:W-:Y:S01]  /*4df0*/  IADD3.X R73, R2, UR5, R73, P2, P3 ;  /* 0x0000000502497c10 */ /* 0x000fe200097e6449 */
[----:B------:R-:W-:Y:S01]  /*4e00*/  IMAD R6, R7, R14, RZ ;  /* 0x0000000e07067224 */ /* 0x000fe200078e02ff */
[----:B------:R-:W-:Y:S01]  /*4e10*/  IADD3 R2, P2, R9, R72, RZ ;  /* 0x0000004809027210 */ /* 0x000fe20007f5e0ff */
[----:B------:R-:W-:Y:S01]  /*4e20*/  IMAD R7, R13, R14, RZ ;  /* 0x0000000e0d077224 */ /* 0x000fe200078e02ff */
[----:B------:R-:W-:Y:S01]  /*4e30*/  IADD3 R8, P4, R5, R72, RZ ;  /* 0x0000004805087210 */ /* 0x000fe20007f9e0ff */
[----:B------:R-:W-:Y:S01]  /*4e40*/  IMAD R61, R61, R14, RZ ;  /* 0x0000000e3d3d7224 */ /* 0x000fe200078e02ff */
[C---:B------:R-:W-:Y:S01]  /*4e50*/  IADD3 R12, P6, R6.reuse, R72, RZ ;  /* 0x00000048060c7210 */ /* 0x040fe20007fde0ff */
[----:B------:R-:W-:Y:S01]  /*4e60*/  IMAD R65, R65, R14, RZ ;  /* 0x0000000e41417224 */ /* 0x000fe200078e02ff */
[----:B------:R-:W-:Y:S01]  /*4e70*/  IADD3 R10, P3, R11, R72, RZ ;  /* 0x000000480b0a7210 */ /* 0x000fe20007f7e0ff */
[-C--:B------:R-:W-:Y:S01]  /*4e80*/  IMAD R69, R69, R14.reuse, RZ ;  /* 0x0000000e45457224 */ /* 0x080fe200078e02ff */
[-C--:B------:R-:W-:Y:S01]  /*4e90*/  LEA.HI.X.SX32 R13, R6, R73.reuse, 0x1, P6 ;  /* 0x00000049060d7211 */ /* 0x080fe200030f0eff */
[----:B------:R-:W-:Y:S01]  /*4ea0*/  IMAD R76, R3, R14, RZ ;  /* 0x0000000e034c7224 */ /* 0x000fe200078e02ff */
[-C--:B------:R-:W-:Y:S01]  /*4eb0*/  LEA.HI.X.SX32 R3, R9, R73.reuse, 0x1, P2 ;  /* 0x0000004909037211 */ /* 0x080fe200010f0eff */
[----:B------:R-:W-:Y:S01]  /*4ec0*/  IMAD R71, R14, 0x4, R67 ;  /* 0x000000040e477824 */ /* 0x000fe200078e0243 */
[-C--:B------:R-:W-:Y:S01]  /*4ed0*/  IADD3 R14, P5, R15, R72.reuse, RZ ;  /* 0x000000480f0e7210 */ /* 0x080fe20007fbe0ff */
[----:B------:R-:W-:Y:S01]  /*4ee0*/  BAR.SYNC.DEFER_BLOCKING 0x0 ;  /* 0x0000000000007b1d */ /* 0x000fe20000010000 */
[----:B------:R-:W-:Y:S01]  /*4ef0*/  IADD3 R16, P2, R7, R72, RZ ;  /* 0x0000004807107210 */ /* 0x000fe20007f5e0ff */
[----:B------:R-:W-:Y:S01]  /*4f00*/  UIMAD.WIDE UR4, UR4, 0x4, URZ ;  /* 0x00000004040478a5 */ /* 0x000fe2000f8e023f */
[----:B------:R-:W-:-:S02]  /*4f10*/  LEA.HI.X.SX32 R15, R15, R73, 0x1, P5 ;  /* 0x000000490f0f7211 */ /* 0x000fc400028f0eff */
[-C--:B------:R-:W-:Y:S02]  /*4f20*/  IADD3 R24, P5, R25, R72.reuse, RZ ;  /* 0x0000004819187210 */ /* 0x080fe40007fbe0ff */
[-C--:B------:R-:W-:Y:S02]  /*4f30*/  LEA.HI.X.SX32 R9, R5, R73.reuse, 0x1, P4 ;  /* 0x0000004905097211 */ /* 0x080fe400020f0eff */
[-C--:B------:R-:W-:Y:S02]  /*4f40*/  LEA.HI.X.SX32 R25, R25, R73.reuse, 0x1, P5 ;  /* 0x0000004919197211 */ /* 0x080fe400028f0eff */
[----:B------:R-:W-:Y:S02]  /*4f50*/  IADD3 R34, P5, R35, R72, RZ ;  /* 0x0000004823227210 */ /* 0x000fe40007fbe0ff */
[-C--:B------:R-:W-:Y:S02]  /*4f60*/  LEA.HI.X.SX32 R17, R7, R73.reuse, 0x1, P2 ;  /* 0x0000004907117211 */ /* 0x080fe400010f0eff */
[----:B------:R-:W-:-:S02]  /*4f70*/  LEA.HI.X.SX32 R35, R35, R73, 0x1, P5 ;  /* 0x0000004923237211 */ /* 0x000fc400028f0eff */
[-C--:B------:R-:W-:Y:S02]  /*4f80*/  IADD3 R46, P5, R47, R72.reuse, RZ ;  /* 0x000000482f2e7210 */ /* 0x080fe40007fbe0ff */
[-C--:B------:R-:W-:Y:S02]  /*4f90*/  IADD3 R18, P4, R19, R72.reuse, RZ ;  /* 0x0000004813127210 */ /* 0x080fe40007f9e0ff */
[-C--:B------:R-:W-:Y:S02]  /*4fa0*/  LEA.HI.X.SX32 R47, R47, R73.reuse, 0x1, P5 ;  /* 0x000000492f2f7211 */ /* 0x080fe400028f0eff */
[CC--:B------:R-:W-:Y:S01]  /*4fb0*/  IADD3 R58, P5, R4.reuse, R72.reuse, RZ ;  /* 0x00000048043a7210 */ /* 0x0c0fe20007fbe0ff */
[----:B------:R-:W-:Y:S01]  /*4fc0*/  STG.E.U8 desc[UR18][R2.64], R87 ;  /* 0x0000005702007986 */ /* 0x000fe2000c101112 */
[-C--:B------:R-:W-:Y:S02]  /*4fd0*/  LEA.HI.X.SX32 R11, R11, R73.reuse, 0x1, P3 ;  /* 0x000000490b0b7211 */ /* 0x080fe400018f0eff */
[----:B------:R-:W-:Y:S01]  /*4fe0*/  LEA.HI.X.SX32 R59, R4, R73, 0x1, P5 ;  /* 0x00000049043b7211 */ /* 0x000fe200028f0eff */
[----:B------:R-:W-:Y:S01]  /*4ff0*/  STG.E.U8 desc[UR18][R8.64], R95 ;  /* 0x0000005f08007986 */ /* 0x000fe2000c101112 */
[----:B------:R-:W-:-:S02]  /*5000*/  IADD3 R20, P3, R21, R72, RZ ;  /* 0x0000004815147210 */ /* 0x000fc40007f7e0ff */
[-C--:B------:R-:W-:Y:S01]  /*5010*/  IADD3 R22, P6, R23, R72.reuse, RZ ;  /* 0x0000004817167210 */ /* 0x080fe20007fde0ff */
[----:B------:R-:W0:Y:S01]  /*5020*/  LDS.128 R4, [R40] ;  /* 0x0000000028047984 */ /* 0x000e220000000c00 */
[-C--:B------:R-:W-:Y:S02]  /*5030*/  IADD3 R26, P2, R27, R72.reuse, RZ ;  /* 0x000000481b1a7210 */ /* 0x080fe40007f5e0ff */
[-C--:B------:R-:W-:Y:S01]  /*5040*/  LEA.HI.X.SX32 R19, R19, R73.reuse, 0x1, P4 ;  /* 0x0000004913137211 */ /* 0x080fe200020f0eff */
[----:B------:R-:W-:Y:S01]  /*5050*/  STG.E.U8 desc[UR18][R10.64], R103 ;  /* 0x000000670a007986 */ /* 0x000fe2000c101112 */
[-C--:B------:R-:W-:Y:S02]  /*5060*/  IADD3 R28, P4, R29, R72.reuse, RZ ;  /* 0x000000481d1c7210 */ /* 0x080fe40007f9e0ff */
[----:B------:R-:W-:Y:S01]  /*5070*/  LEA.HI.X.SX32 R21, R21, R73, 0x1, P3 ;  /* 0x0000004915157211 */ /* 0x000fe200018f0eff */
[----:B------:R-:W-:Y:S01]  /*5080*/  STG.E.U8 desc[UR18][R12.64], R105 ;  /* 0x000000690c007986 */ /* 0x000fe2000c101112 */
[----:B------:R-:W-:-:S02]  /*5090*/  IADD3 R30, P3, R31, R72, RZ ;  /* 0x000000481f1e7210 */ /* 0x000fc40007f7e0ff */
[-C--:B------:R-:W-:Y:S01]  /*50a0*/  LEA.HI.X.SX32 R23, R23, R73.reuse, 0x1, P6 ;  /* 0x0000004917177211 */ /* 0x080fe200030f0eff */
[----:B------:R-:W-:Y:S01]  /*50b0*/  STG.E.U8 desc[UR18][R14.64], R79 ;  /* 0x0000004f0e007986 */ /* 0x000fe2000c101112 */
        /* <DEDUP_REMOVED lines=11> */
[----:B------:R0:W-:Y:S01]  /*5170*/  STG.E.U8 desc[UR18][R22.64], R77 ;  /* 0x0000004d16007986 */ /* 0x0001e2000c101112 */
[-C--:B------:R-:W-:Y:S02]  /*5180*/  IADD3 R44, P6, R45, R72.reuse, RZ ;  /* 0x000000482d2c7210 */ /* 0x080fe40007fde0ff */
[----:B------:R-:W-:Y:S01]  /*5190*/  LEA.HI.X.SX32 R37, R37, R73, 0x1, P2 ;  /* 0x0000004925257211 */ /* 0x000fe200010f0eff */
[----:B------:R1:W-:Y:S01]  /*51a0*/  STG.E.U8 desc[UR18][R24.64], R83 ;  /* 0x0000005318007986 */ /* 0x0003e2000c101112 */
[----:B------:R-:W-:-:S02]  /*51b0*/  IADD3 R48, P2, R49, R72, RZ ;  /* 0x0000004831307210 */ /* 0x000fc40007f5e0ff */
[-C--:B------:R-:W-:Y:S01]  /*51c0*/  LEA.HI.X.SX32 R39, R39, R73.reuse, 0x1, P4 ;  /* 0x0000004927277211 */ /* 0x080fe200020f0eff */
[----:B------:R-:W-:Y:S01]  /*51d0*/  STG.E.U8 desc[UR18][R26.64], R91 ;  /* 0x0000005b1a007986 */ /* 0x000fe2000c101112 */
[----:B------:R-:W-:Y:S02]  /*51e0*/  IADD3 R52, P4, R53, R72, RZ ;  /* 0x0000004835347210 */ /* 0x000fe40007f9e0ff */
[----:B------:R-:W-:Y:S01]  /*51f0*/  LEA.HI.X.SX32 R43, R43, R73, 0x1, P3 ;  /* 0x000000492b2b7211 */ /* 0x000fe200018f0eff */
[----:B------:R2:W-:Y:S01]  /*5200*/  STG.E.U8 desc[UR18][R28.64], R99 ;  /* 0x000000631c007986 */ /* 0x0005e2000c101112 */
[----:B0-----:R-:W-:Y:S02]  /*5210*/  PRMT R77, R4, 0x7770, RZ ;  /* 0x00007770044d7816 */ /* 0x001fe400000000ff */
[C---:B------:R-:W-:Y:S01]  /*5220*/  PRMT R9, R5.reuse, 0x7773, RZ ;  /* 0x0000777305097816 */ /* 0x040fe200000000ff */
[----:B------:R0:W-:Y:S01]  /*5230*/  STG.E.U8 desc[UR18][R30.64], R75 ;  /* 0x0000004b1e007986 */ /* 0x0001e2000c101112 */
[----:B------:R-:W-:-:S02]  /*5240*/  PRMT R17, R5, 0x7772, RZ ;  /* 0x0000777205117816 */ /* 0x000fc400000000ff */
[----:B-1----:R-:W-:Y:S01]  /*5250*/  PRMT R25, R5, 0x7771, RZ ;  /* 0x0000777105197816 */ /* 0x002fe200000000ff */
[----:B------:R-:W-:Y:S01]  /*5260*/  STG.E.U8 desc[UR18][R32.64], R81 ;  /* 0x0000005120007986 */ /* 0x000fe2000c101112 */
[----:B------:R-:W-:Y:S02]  /*5270*/  IADD3 R54, P3, R55, R72, RZ ;  /* 0x0000004837367210 */ /* 0x000fe40007f7e0ff */
[----:B------:R-:W-:Y:S01]  /*5280*/  LEA.HI.X.SX32 R45, R45, R73, 0x1, P6 ;  /* 0x000000492d2d7211 */ /* 0x000fe200030f0eff */
[----:B------:R-:W-:Y:S01]  /*5290*/  STG.E.U8 desc[UR18][R34.64], R89 ;  /* 0x0000005922007986 */ /* 0x000fe2000c101112 */
[----:B--2---:R-:W-:Y:S02]  /*52a0*/  PRMT R29, R5, 0x7770, RZ ;  /* 0x00007770051d7816 */ /* 0x004fe400000000ff */
[----:B------:R-:W-:Y:S01]  /*52b0*/  PRMT R27, R6, 0x7770, RZ ;  /* 0x00007770061b7816 */ /* 0x000fe200000000ff */
[----:B------:R-:W-:Y:S01]  /*52c0*/  STG.E.U8 desc[UR18][R36.64], R97 ;  /* 0x0000006124007986 */ /* 0x000fe2000c101112 */
[C---:B------:R-:W-:Y:S01]  /*52d0*/  PRMT R5, R7.reuse, 0x7773, RZ ;  /* 0x0000777307057816 */ /* 0x040fe200000000ff */
[----:B0-----:R-:W0:Y:S01]  /*52e0*/  LDC.64 R30, c[0x0][0x230] ;  /* 0x00008c00ff1e7b82 */ /* 0x001e220000000a00 */
[C---:B------:R-:W-:Y:S01]  /*52f0*/  PRMT R13, R7.reuse, 0x7772, RZ ;  /* 0x00007772070d7816 */ /* 0x040fe200000000ff */
[----:B------:R-:W-:Y:S01]  /*5300*/  STG.E.U8 desc[UR18][R38.64], R77 ;  /* 0x0000004d26007986 */ /* 0x000fe2000c101112 */
[----:B------:R-:W-:-:S02]  /*5310*/  PRMT R21, R7, 0x7771, RZ ;  /* 0x0000777107157816 */ /* 0x000fc400000000ff */
[-C--:B------:R-:W-:Y:S01]  /*5320*/  IADD3 R56, P6, R57, R72.reuse, RZ ;  /* 0x0000004839387210 */ /* 0x080fe20007fde0ff */
[----:B------:R-:W-:Y:S01]  /*5330*/  STG.E.U8 desc[UR18][R42.64], R29 ;  /* 0x0000001d2a007986 */ /* 0x000fe2000c101112 */
[----:B------:R-:W-:Y:S02]  /*5340*/  PRMT R7, R7, 0x7770, RZ ;  /* 0x0000777007077816 */ /* 0x000fe400000000ff */
[-C--:B------:R-:W-:Y:S01]  /*5350*/  LEA.HI.X.SX32 R49, R49, R73.reuse, 0x1, P2 ;  /* 0x0000004931317211 */ /* 0x080fe200010f0eff */
[----:B------:R-:W-:Y:S01]  /*5360*/  STG.E.U8 desc[UR18][R44.64], R27 ;  /* 0x0000001b2c007986 */ /* 0x000fe2000c101112 */
[----:B------:R-:W-:Y:S02]  /*5370*/  PRMT R79, R4, 0x7771, RZ ;  /* 0x00007771044f7816 */ /* 0x000fe400000000ff */
[----:B------:R-:W-:Y:S01]  /*5380*/  IADD3 R60, P2, R61, R72, RZ ;  /* 0x000000483d3c7210 */ /* 0x000fe20007f5e0ff */
[----:B------:R-:W-:Y:S01]  /*5390*/  STG.E.U8 desc[UR18][R46.64], R7 ;  /* 0x000000072e007986 */ /* 0x000fe2000c101112 */
[----:B------:R-:W-:-:S02]  /*53a0*/  LEA.HI.X.SX32 R53, R53, R73, 0x1, P4 ;  /* 0x0000004935357211 */ /* 0x000fc400020f0eff */
[-C--:B------:R-:W-:Y:S01]  /*53b0*/  IADD3 R62, P4, R63, R72.reuse, RZ ;  /* 0x000000483f3e7210 */ /* 0x080fe20007f9e0ff */
[----:B------:R-:W-:Y:S01]  /*53c0*/  STG.E.U8 desc[UR18][R48.64], R79 ;  /* 0x0000004f30007986 */ /* 0x000fe2000c101112 */
[-C--:B------:R-:W-:Y:S02]  /*53d0*/  LEA.HI.X.SX32 R55, R55, R73.reuse, 0x1, P3 ;  /* 0x0000004937377211 */ /* 0x080fe400018f0eff */
[----:B------:R-:W-:Y:S01]  /*53e0*/  PRMT R23, R6, 0x7771, RZ ;  /* 0x0000777106177816 */ /* 0x000fe200000000ff */
[----:B------:R-:W-:Y:S01]  /*53f0*/  STG.E.U8 desc[UR18][R52.64], R25 ;  /* 0x0000001934007986 */ /* 0x000fe2000c101112 */
[-C--:B------:R-:W-:Y:S02]  /*5400*/  IADD3 R64, P3, R65, R72.reuse, RZ ;  /* 0x0000004841407210 */ /* 0x080fe40007f7e0ff */
[----:B------:R-:W-:Y:S01]  /*5410*/  LEA.HI.X.SX32 R57, R57, R73, 0x1, P6 ;  /* 0x0000004939397211 */ /* 0x000fe200030f0eff */
[----:B------:R-:W-:Y:S01]  /*5420*/  STG.E.U8 desc[UR18][R54.64], R23 ;  /* 0x0000001736007986 */ /* 0x000fe2000c101112 */
[----:B------:R-:W-:-:S02]  /*5430*/  IADD3 R66, P6, R67, R72, RZ ;  /* 0x0000004843427210 */ /* 0x000fc40007fde0ff */
[----:B------:R-:W-:Y:S01]  /*5440*/  PRMT R19, R4, 0x7772, RZ ;  /* 0x0000777204137816 */ /* 0x000fe200000000ff */
[----:B------:R-:W-:Y:S01]  /*5450*/  STG.E.U8 desc[UR18][R56.64], R21 ;  /* 0x0000001538007986 */ /* 0x000fe2000c101112 */
[-C--:B------:R-:W-:Y:S02]  /*5460*/  IADD3 R68, P5, R69, R72.reuse, RZ ;  /* 0x0000004845447210 */ /* 0x080fe40007fbe0ff */
[-C--:B------:R-:W-:Y:S01]  /*5470*/  LEA.HI.X.SX32 R61, R61, R73.reuse, 0x1, P2 ;  /* 0x000000493d3d7211 */ /* 0x080fe200010f0eff */
[----:B------:R-:W-:Y:S01]  /*5480*/  STG.E.U8 desc[UR18][R58.64], R19 ;  /* 0x000000133a007986 */ /* 0x000fe2000c101112 */
[----:B------:R-:W-:Y:S02]  /*5490*/  IADD3 R70, P2, R71, R72, RZ ;  /* 0x0000004847467210 */ /* 0x000fe40007f5e0ff */
[----:B------:R-:W-:Y:S01]  /*54a0*/  LEA.HI.X.SX32 R63, R63, R73, 0x1, P4 ;  /* 0x000000493f3f7211 */ /* 0x000fe200020f0eff */
[----:B------:R-:W-:Y:S01]  /*54b0*/  STG.E.U8 desc[UR18][R60.64], R17 ;  /* 0x000000113c007986 */ /* 0x000fe2000c101112 */
[----:B------:R-:W-:-:S02]  /*54c0*/  PRMT R15, R6, 0x7772, RZ ;  /* 0x00007772060f7816 */ /* 0x000fc400000000ff */
[----:B------:R-:W-:Y:S02]  /*54d0*/  IADD3 R72, P4, R76, R72, RZ ;  /* 0x000000484c487210 */ /* 0x000fe40007f9e0ff */
[-C--:B------:R-:W-:Y:S01]  /*54e0*/  LEA.HI.X.SX32 R65, R65, R73.reuse, 0x1, P3 ;  /* 0x0000004941417211 */ /* 0x080fe200018f0eff */
[----:B------:R-:W-:Y:S01]  /*54f0*/  STG.E.U8 desc[UR18][R62.64], R15 ;  /* 0x0000000f3e007986 */ /* 0x000fe2000c101112 */
[-C--:B------:R-:W-:Y:S02]  /*5500*/  LEA.HI.X.SX32 R67, R67, R73.reuse, 0x1, P6 ;  /* 0x0000004943437211 */ /* 0x080fe400030f0eff */
[----:B------:R-:W-:Y:S01]  /*5510*/  PRMT R11, R4, 0x7773, RZ ;  /* 0x00007773040b7816 */ /* 0x000fe200000000ff */
[----:B------:R-:W-:Y:S01]  /*5520*/  STG.E.U8 desc[UR18][R64.64], R13 ;  /* 0x0000000d40007986 */ /* 0x000fe2000c101112 */
[-C--:B------:R-:W-:Y:S01]  /*5530*/  LEA.HI.X.SX32 R69, R69, R73.reuse, 0x1, P5 ;  /* 0x0000004945457211 */ /* 0x080fe200028f0eff */
[----:B------:R-:W-:Y:S01]  /*5540*/  IMAD.HI R4, R104, 0x4, RZ ;  /* 0x0000000468047827 */ /* 0x000fe200078e02ff */
[-C--:B------:R-:W-:Y:S01]  /*5550*/  LEA.HI.X.SX32 R71, R71, R73.reuse, 0x1, P2 ;  /* 0x0000004947477211 */ /* 0x080fe200010f0eff */
[----:B------:R-:W-:Y:S01]  /*5560*/  STG.E.U8 desc[UR18][R66.64], R11 ;  /* 0x0000000b42007986 */ /* 0x000fe2000c101112 */
[----:B------:R-:W-:Y:S01]  /*5570*/  PRMT R3, R6, 0x7773, RZ ;  /* 0x0000777306037816 */ /* 0x000fe200000000ff */
[----:B------:R-:W-:Y:S01]  /*5580*/  IMAD.SHL.U32 R6, R125, 0x2, RZ ;  /* 0x000000027d067824 */ /* 0x000fe200078e00ff */
[----:B------:R-:W-:Y:S01]  /*5590*/  LEA.HI.X.SX32 R73, R76, R73, 0x1, P4 ;  /* 0x000000494c497211 */ /* 0x000fe200020f0eff */
[----:B------:R-:W-:Y:S01]  /*55a0*/  STG.E.U8 desc[UR18][R68.64], R9 ;  /* 0x0000000944007986 */ /* 0x000fe2000c101112 */
[----:B------:R-:W-:-:S02]  /*55b0*/  FSEL R50, R50, -INF , P0 ;  /* 0xff80000032327808 */ /* 0x000fc40000000000 */
[----:B------:R-:W-:Y:S01]  /*55c0*/  FSEL R74, R74, -INF , P1 ;  /* 0xff8000004a4a7808 */ /* 0x000fe20000800000 */
[----:B------:R1:W-:Y:S01]  /*55d0*/  STG.E.U8 desc[UR18][R70.64], R3 ;  /* 0x0000000346007986 */ /* 0x0003e2000c101112 */
[----:B------:R-:W-:Y:S01]  /*55e0*/  LOP3.LUT R6, R6, 0x3f8, RZ, 0xc0, !PT ;  /* 0x000003f806067812 */ /* 0x000fe200078ec0ff */
[----:B------:R-:W-:Y:S01]  /*55f0*/  FFMA R40, R50, 0.69314718246459960938, R51 ;  /* 0x3f31721832287823 */ /* 0x000fe20000000033 */
[----:B------:R-:W-:Y:S01]  /*5600*/  LOP3.LUT P2, RZ, R125, 0x100, RZ, 0xc0, !PT ;  /* 0x000001007dff7812 */ /* 0x000fe2000784c0ff */
[----:B------:R2:W-:Y:S01]  /*5610*/  STG.E.U8 desc[UR18][R72.64], R5 ;  /* 0x0000000548007986 */ /* 0x0005e2000c101112 */
[----:B------:R-:W-:Y:S01]  /*5620*/  FFMA R41, R74, 0.69314718246459960938, R41 ;  /* 0x3f3172184a297823 */ /* 0x000fe20000000029 */
[----:B------:R-:W-:Y:S01]  /*5630*/  BAR.SYNC.DEFER_BLOCKING 0x0 ;  /* 0x0000000000007b1d */ /* 0x000fe20000010000 */
[----:B-1----:R-:W-:-:S05]  /*5640*/  IMAD.SHL.U32 R3, R104, 0x4, RZ ;  /* 0x0000000468037824 */ /* 0x002fca00078e00ff */
[----:B0-----:R-:W-:-:S04]  /*5650*/  IADD3 R2, P0, P1, R3, UR6, R30 ;  /* 0x0000000603027c10 */ /* 0x001fc8000f91e01e */
[----:B------:R-:W-:Y:S01]  /*5660*/  IADD3.X R3, R4, UR5, R31, P0, P1 ;  /* 0x0000000504037c10 */ /* 0x000fe200087e241f */
[----:B------:R2:W-:Y:S01]  /*5670*/  STS.64 [R6+UR7], R40 ;  /* 0x0000002806007988 */ /* 0x0005e20008000a07 */
[----:B------:R-:W-:Y:S06]  /*5680*/  BAR.SYNC.DEFER_BLOCKING 0x0 ;  /* 0x0000000000007b1d */ /* 0x000fec0000010000 */
[----:B------:R-:W-:Y:S05]  /*5690*/  @P2 EXIT ;  /* 0x000000000000294d */ /* 0x000fea0003800000 */
[----:B--2---:R-:W0:Y:S04]  /*56a0*/  LDS R5, [R0] ;  /* 0x0000000000057984 */ /* 0x004e280000000800 */
[----:B0-----:R-:W-:Y:S01]  /*56b0*/  STG.E desc[UR18][R2.64], R5 ;  /* 0x0000000502007986 */ /* 0x001fe2000c101912 */
[----:B------:R-:W-:Y:S05]  /*56c0*/  EXIT ;  /* 0x000000000000794d */ /* 0x000fea0003800000 */
.L_x_2:
[----:B------:R-:W-:-:S00]  /*56d0*/  BRA `(.L_x_2) ;  /* 0xfffffffc00fc7947 */ /* 0x000fc0000383ffff */
[----:B------:R-:W-:-:S00]  /*56e0*/  NOP ;  /* 0x0000000000007918 */ /* 0x000fc00000000000 */
        /* <DEDUP_REMOVED lines=9> */
.L_x_3:


//--------------------- .nv.global.init           --------------------------
	.section	.nv.global.init,"aw",@progbits
.nv.global.init:
	.type		_$_str,@object
	.size		_$_str,(.L_0 - _$_str)
_$_str:
        /*0000*/ 	.byte	0x5f, 0x5f, 0x43, 0x55, 0x44, 0x41, 0x5f, 0x46, 0x54, 0x5a, 0x00
.L_0:


//--------------------- .nv.shared.attn_fwd       --------------------------
	.section	.nv.shared.attn_fwd,"aw",@nobits
	.sectionflags	@""
	.align	16
	.zero		1024


//--------------------- .nv.shared.reserved.0     --------------------------
	.section	.nv.shared.reserved.0,"aw",@nobits
	.weak		__nv_reservedSMEM_offset_0_alias
	.size		__nv_reservedSMEM_offset_0_alias, 0, 0
	.other		__nv_reservedSMEM_offset_0_alias,@"STO_CUDA_RESERVED_SHARED STV_DEFAULT"
__nv_reservedSMEM_offset_0_alias:
	.zero		0


//--------------------- .nv.constant0.attn_fwd    --------------------------
	.section	.nv.constant0.attn_fwd,"a",@progbits
	.sectionflags	@""
	.align	4
.nv.constant0.attn_fwd:
	.zero		664


//--------------------- SYMBOLS --------------------------

	.type		.nv.reservedSmem.offset0,@object
	.size		.nv.reservedSmem.offset0,0x4
